	.headerflags	@"EF_CUDA_TEXMODE_UNIFIED EF_CUDA_64BIT_ADDRESS EF_CUDA_ACCELERATORS EF_CUDA_SM90 EF_CUDA_VIRTUAL_SM(EF_CUDA_SM90)"
	.elftype	@"ET_EXEC"


//--------------------- .nv.info                  --------------------------
	.section	.nv.info,"",@"SHT_CUDA_INFO"
	.align	4


	//----- nvinfo : EIATTR_REGCOUNT
	.align		4
        /*0000*/ 	.byte	0x04, 0x2f
        /*0002*/ 	.short	(.L_1 - .L_0)
	.align		4
.L_0:
        /*0004*/ 	.word	index@(triton_poi_fused_max_pool2d_with_indices_37)
        /*0008*/ 	.word	0x0000003e


	//----- nvinfo : EIATTR_MIN_STACK_SIZE
	.align		4
.L_1:
        /*000c*/ 	.byte	0x04, 0x12
        /*000e*/ 	.short	(.L_3 - .L_2)
	.align		4
.L_2:
        /*0010*/ 	.word	index@(triton_poi_fused_max_pool2d_with_indices_37)
        /*0014*/ 	.word	0x00000000


	//----- nvinfo : EIATTR_FRAME_SIZE
	.align		4
.L_3:
        /*0018*/ 	.byte	0x04, 0x11
        /*001a*/ 	.short	(.L_5 - .L_4)
	.align		4
.L_4:
        /*001c*/ 	.word	index@(triton_poi_fused_max_pool2d_with_indices_37)
        /*0020*/ 	.word	0x00000000


	//----- nvinfo : EIATTR_MIN_STACK_SIZE
	.align		4
.L_5:
        /*0024*/ 	.byte	0x04, 0x12
        /*0026*/ 	.short	(.L_7 - .L_6)
	.align		4
.L_6:
        /*0028*/ 	.word	index@(triton_poi_fused_max_pool2d_with_indices_37)
        /*002c*/ 	.word	0x00000000
.L_7:


//--------------------- .nv.info.triton_poi_fused_max_pool2d_with_indices_37 --------------------------
	.section	.nv.info.triton_poi_fused_max_pool2d_with_indices_37,"",@"SHT_CUDA_INFO"
	.sectionflags	@""
	.align	4


	//----- nvinfo : EIATTR_CUDA_API_VERSION
	.align		4
        /*0000*/ 	.byte	0x04, 0x37
        /*0002*/ 	.short	(.L_9 - .L_8)
.L_8:
        /*0004*/ 	.word	0x0000007c


	//----- nvinfo : EIATTR_KPARAM_INFO
	.align		4
.L_9:
        /*0008*/ 	.byte	0x04, 0x17
        /*000a*/ 	.short	(.L_11 - .L_10)
.L_10:
        /*000c*/ 	.word	0x00000000
        /*0010*/ 	.short	0x0003
        /*0012*/ 	.short	0x0018
        /*0014*/ 	.byte	0x00, 0xf0, 0x11, 0x00


	//----- nvinfo : EIATTR_KPARAM_INFO
	.align		4
.L_11:
        /*0018*/ 	.byte	0x04, 0x17
        /*001a*/ 	.short	(.L_13 - .L_12)
.L_12:
        /*001c*/ 	.word	0x00000000
        /*0020*/ 	.short	0x0002
        /*0022*/ 	.short	0x0010
        /*0024*/ 	.byte	0x00, 0xf4, 0x21, 0x00


	//----- nvinfo : EIATTR_KPARAM_INFO
	.align		4
.L_13:
        /*0028*/ 	.byte	0x04, 0x17
        /*002a*/ 	.short	(.L_15 - .L_14)
.L_14:
        /*002c*/ 	.word	0x00000000
        /*0030*/ 	.short	0x0001
        /*0032*/ 	.short	0x0008
        /*0034*/ 	.byte	0x00, 0xf4, 0x21, 0x00


	//----- nvinfo : EIATTR_KPARAM_INFO
	.align		4
.L_15:
        /*0038*/ 	.byte	0x04, 0x17
        /*003a*/ 	.short	(.L_17 - .L_16)
.L_16:
        /*003c*/ 	.word	0x00000000
        /*0040*/ 	.short	0x0000
        /*0042*/ 	.short	0x0000
        /*0044*/ 	.byte	0x00, 0xf4, 0x21, 0x00


	//----- nvinfo : EIATTR_SPARSE_MMA_MASK
	.align		4
.L_17:
        /*0048*/ 	.byte	0x03, 0x50
        /*004a*/ 	.short	0x0000


	//----- nvinfo : EIATTR_MAXREG_COUNT
	.align		4
        /*004c*/ 	.byte	0x03, 0x1b
        /*004e*/ 	.short	0x00ff


	//----- nvinfo : EIATTR_EXIT_INSTR_OFFSETS
	.align		4
        /*0050*/ 	.byte	0x04, 0x1c
        /*0052*/ 	.short	(.L_19 - .L_18)


	//   ....[0]....
.L_18:
        /*0054*/ 	.word	0x00002190


	//----- nvinfo : EIATTR_REQNTID
	.align		4
.L_19:
        /*0058*/ 	.byte	0x04, 0x10
        /*005a*/ 	.short	(.L_21 - .L_20)
.L_20:
        /*005c*/ 	.word	0x00000080
        /*0060*/ 	.word	0x00000001
        /*0064*/ 	.word	0x00000001


	//----- nvinfo : EIATTR_CBANK_PARAM_SIZE
	.align		4
.L_21:
        /*0068*/ 	.byte	0x03, 0x19
        /*006a*/ 	.short	0x001c


	//----- nvinfo : EIATTR_PARAM_CBANK
	.align		4
        /*006c*/ 	.byte	0x04, 0x0a
        /*006e*/ 	.short	(.L_23 - .L_22)
	.align		4
.L_22:
        /*0070*/ 	.word	index@(.nv.constant0.triton_poi_fused_max_pool2d_with_indices_37)
        /*0074*/ 	.short	0x0210
        /*0076*/ 	.short	0x001c


	//----- nvinfo : EIATTR_SW_WAR
	.align		4
.L_23:
        /*0078*/ 	.byte	0x04, 0x36
        /*007a*/ 	.short	(.L_25 - .L_24)
.L_24:
        /*007c*/ 	.word	0x00000008
.L_25:


//--------------------- .nv.callgraph             --------------------------
	.section	.nv.callgraph,"",@"SHT_CUDA_CALLGRAPH"
	.align	4
	.sectionentsize	8
	.align		4
        /*0000*/ 	.word	0x00000000
	.align		4
        /*0004*/ 	.word	0xffffffff
	.align		4
        /*0008*/ 	.word	0x00000000
	.align		4
        /*000c*/ 	.word	0xfffffffe
	.align		4
        /*0010*/ 	.word	0x00000000
	.align		4
        /*0014*/ 	.word	0xfffffffd
	.align		4
        /*0018*/ 	.word	0x00000000
	.align		4
        /*001c*/ 	.word	0xfffffffc


//--------------------- .text.triton_poi_fused_max_pool2d_with_indices_37 --------------------------
	.section	.text.triton_poi_fused_max_pool2d_with_indices_37,"ax",@progbits
	.align	128
        .global         triton_poi_fused_max_pool2d_with_indices_37
        .type           triton_poi_fused_max_pool2d_with_indices_37,@function
        .size           triton_poi_fused_max_pool2d_with_indices_37,(.L_x_1 - triton_poi_fused_max_pool2d_with_indices_37)
        .other          triton_poi_fused_max_pool2d_with_indices_37,@"STO_CUDA_ENTRY STV_DEFAULT"
triton_poi_fused_max_pool2d_with_indices_37:
.text.triton_poi_fused_max_pool2d_with_indices_37:
[----:B------:R-:W-:Y:S01]  /*0000*/  LDC R1, c[0x0][0x28] ;  /* 0x00000a00ff017b82 */ /* 0x000fe20000000800 */
[----:B------:R-:W1:Y:S01]  /*0010*/  S2R R0, SR_TID.X ;  /* 0x0000000000007919 */ /* 0x000e620000002100 */
[----:B------:R-:W-:Y:S01]  /*0020*/  CS2R R12, SRZ ;  /* 0x00000000000c7805 */ /* 0x000fe2000001ff00 */
[----:B------:R-:W-:Y:S01]  /*0030*/  IMAD.MOV.U32 R10, RZ, RZ, RZ ;  /* 0x000000ffff0a7224 */ /* 0x000fe200078e00ff */
[----:B------:R-:W-:Y:S01]  /*0040*/  ULDC.64 UR4, c[0x0][0x208] ;  /* 0x0000820000047ab9 */ /* 0x000fe20000000a00 */
[----:B------:R-:W2:Y:S01]  /*0050*/  S2R R3, SR_CTAID.X ;  /* 0x0000000000037919 */ /* 0x000ea20000002500 */
[----:B------:R-:W-:Y:S01]  /*0060*/  IMAD.MOV.U32 R14, RZ, RZ, RZ ;  /* 0x000000ffff0e7224 */ /* 0x000fe200078e00ff */
[----:B------:R-:W-:Y:S01]  /*0070*/  CS2R R16, SRZ ;  /* 0x0000000000107805 */ /* 0x000fe2000001ff00 */
[----:B------:R-:W-:Y:S02]  /*0080*/  IMAD.MOV.U32 R18, RZ, RZ, RZ ;  /* 0x000000ffff127224 */ /* 0x000fe400078e00ff */
[----:B------:R-:W-:Y:S01]  /*0090*/  IMAD.MOV.U32 R20, RZ, RZ, RZ ;  /* 0x000000ffff147224 */ /* 0x000fe200078e00ff */
[----:B------:R-:W-:Y:S01]  /*00a0*/  CS2R R24, SRZ ;  /* 0x0000000000187805 */ /* 0x000fe2000001ff00 */
[----:B------:R-:W-:Y:S01]  /*00b0*/  IMAD.MOV.U32 R56, RZ, RZ, RZ ;  /* 0x000000ffff387224 */ /* 0x000fe200078e00ff */
[----:B------:R-:W-:Y:S01]  /*00c0*/  ULDC.64 UR6, c[0x0][0x220] ;  /* 0x0000880000067ab9 */ /* 0x000fe20000000a00 */
[----:B-1----:R-:W-:Y:S01]  /*00d0*/  IMAD.SHL.U32 R0, R0, 0x2, RZ ;  /* 0x0000000200007824 */ /* 0x002fe200078e00ff */
[----:B--2---:R-:W-:-:S04]  /*00e0*/  SHF.R.S32.HI R6, RZ, 0x17, R3 ;  /* 0x00000017ff067819 */ /* 0x004fc80000011403 */
[----:B------:R-:W-:Y:S02]  /*00f0*/  LOP3.LUT R0, R0, 0xfe, RZ, 0xc0, !PT ;  /* 0x000000fe00007812 */ /* 0x000fe400078ec0ff */
[----:B------:R-:W-:-:S03]  /*0100*/  SGXT R6, R6, 0x1 ;  /* 0x000000010606781a */ /* 0x000fc60000000200 */
[----:B------:R-:W-:Y:S02]  /*0110*/  IMAD R23, R3, 0x100, R0 ;  /* 0x0000010003177824 */ /* 0x000fe400078e0200 */
[----:B------:R-:W1:Y:S02]  /*0120*/  LDC.64 R2, c[0x0][0x210] ;  /* 0x00008400ff027b82 */ /* 0x000e640000000a00 */
[C---:B------:R-:W-:Y:S01]  /*0130*/  VIADD R19, R23.reuse, 0x1 ;  /* 0x0000000117137836 */ /* 0x040fe20000000000 */
[----:B------:R-:W-:Y:S01]  /*0140*/  SHF.R.S32.HI R0, RZ, 0x1f, R23 ;  /* 0x0000001fff007819 */ /* 0x000fe20000011417 */
[C---:B------:R-:W-:Y:S02]  /*0150*/  VIADD R5, R23.reuse, 0xfffffff6 ;  /* 0xfffffff617057836 */ /* 0x040fe40000000000 */
[C---:B------:R-:W-:Y:S01]  /*0160*/  VIADD R7, R23.reuse, 0xfffffff7 ;  /* 0xfffffff717077836 */ /* 0x040fe20000000000 */
[----:B------:R-:W-:Y:S01]  /*0170*/  LEA.HI R0, R0, R23, RZ, 0x2 ;  /* 0x0000001700007211 */ /* 0x000fe200078f10ff */
[----:B------:R-:W-:Y:S01]  /*0180*/  VIADD R9, R23, 0xfffffff8 ;  /* 0xfffffff817097836 */ /* 0x000fe20000000000 */
[----:B------:R-:W-:-:S02]  /*0190*/  LEA.HI R6, R6, R19, RZ, 0x2 ;  /* 0x0000001306067211 */ /* 0x000fc400078f10ff */
[----:B------:R-:W-:Y:S02]  /*01a0*/  SHF.R.S32.HI R15, RZ, 0x2, R0 ;  /* 0x00000002ff0f7819 */ /* 0x000fe40000011400 */
[----:B------:R-:W-:Y:S02]  /*01b0*/  LOP3.LUT R22, R0, 0xfffffffc, RZ, 0xc0, !PT ;  /* 0xfffffffc00167812 */ /* 0x000fe400078ec0ff */
[----:B------:R-:W-:Y:S02]  /*01c0*/  LEA.HI R4, R15, R15, RZ, 0x2 ;  /* 0x0000000f0f047211 */ /* 0x000fe400078f10ff */
[----:B------:R-:W-:Y:S01]  /*01d0*/  LOP3.LUT R6, R6, 0xfffffffc, RZ, 0xc0, !PT ;  /* 0xfffffffc06067812 */ /* 0x000fe200078ec0ff */
[----:B------:R-:W-:Y:S01]  /*01e0*/  IMAD.IADD R22, R23, 0x1, -R22 ;  /* 0x0000000117167824 */ /* 0x000fe200078e0a16 */
[----:B------:R-:W-:-:S03]  /*01f0*/  LOP3.LUT R4, R4, 0xfffffffc, RZ, 0xc0, !PT ;  /* 0xfffffffc04047812 */ /* 0x000fc600078ec0ff */
[----:B------:R-:W-:Y:S02]  /*0200*/  IMAD.IADD R19, R19, 0x1, -R6 ;  /* 0x0000000113137824 */ /* 0x000fe400078e0a06 */
[----:B------:R-:W-:Y:S02]  /*0210*/  IMAD.IADD R15, R15, 0x1, -R4 ;  /* 0x000000010f0f7824 */ /* 0x000fe400078e0a04 */
[----:B-1----:R-:W-:-:S03]  /*0220*/  IMAD.WIDE R4, R5, 0x4, R2 ;  /* 0x0000000405047825 */ /* 0x002fc600078e0202 */
[----:B------:R-:W-:Y:S01]  /*0230*/  ISETP.GT.AND P0, PT, R15, 0x1, PT ;  /* 0x000000010f00780c */ /* 0x000fe20003f04270 */
[----:B------:R-:W-:-:S03]  /*0240*/  IMAD.WIDE R6, R7, 0x4, R2 ;  /* 0x0000000407067825 */ /* 0x000fc600078e0202 */
[C---:B------:R-:W-:Y:S01]  /*0250*/  ISETP.GT.AND P3, PT, R22.reuse, 0x1, P0 ;  /* 0x000000011600780c */ /* 0x040fe20000764270 */
[----:B------:R-:W-:Y:S01]  /*0260*/  IMAD.WIDE R8, R9, 0x4, R2 ;  /* 0x0000000409087825 */ /* 0x000fe200078e0202 */
[C---:B------:R-:W-:Y:S02]  /*0270*/  ISETP.GT.AND P4, PT, R22.reuse, RZ, P0 ;  /* 0x000000ff1600720c */ /* 0x040fe40000784270 */
[----:B------:R-:W-:Y:S02]  /*0280*/  ISETP.GT.AND P5, PT, R19, RZ, P0 ;  /* 0x000000ff1300720c */ /* 0x000fe400007a4270 */
[----:B------:R-:W-:-:S07]  /*0290*/  ISETP.GT.AND P2, PT, R22, -0x1, P0 ;  /* 0xffffffff1600780c */ /* 0x000fce0000744270 */
[----:B------:R1:W2:Y:S04]  /*02a0*/  @P3 LDG.E.64 R12, desc[UR4][R4.64] ;  /* 0x00000004040c3981 */ /* 0x0002a8000c1e1b00 */
[----:B------:R3:W4:Y:S04]  /*02b0*/  @P4 LDG.E R10, desc[UR4][R6.64] ;  /* 0x00000004060a4981 */ /* 0x000728000c1e1900 */
[----:B------:R-:W5:Y:S01]  /*02c0*/  @P5 LDG.E R14, desc[UR4][R8.64] ;  /* 0x00000004080e5981 */ /* 0x000f62000c1e1900 */
[----:B------:R-:W-:Y:S01]  /*02d0*/  VIADD R0, R19, 0x1 ;  /* 0x0000000113007836 */ /* 0x000fe20000000000 */
[----:B------:R-:W-:Y:S01]  /*02e0*/  ISETP.LT.U32.AND P1, PT, R22, 0x4, P0 ;  /* 0x000000041600780c */ /* 0x000fe20000721070 */
[C---:B------:R-:W-:Y:S01]  /*02f0*/  VIADD R11, R23.reuse, 0xfffffff9 ;  /* 0xfffffff9170b7836 */ /* 0x040fe20000000000 */
[----:B------:R3:W5:Y:S02]  /*0300*/  @P2 LDG.E.64 R16, desc[UR4][R8.64] ;  /* 0x0000000408102981 */ /* 0x000764000c1e1b00 */
[----:B------:R-:W-:Y:S01]  /*0310*/  ISETP.LT.U32.AND P0, PT, R0, 0x4, P0 ;  /* 0x000000040000780c */ /* 0x000fe20000701070 */
[----:B-1----:R-:W-:-:S02]  /*0320*/  VIADD R5, R23, 0xfffffffa ;  /* 0xfffffffa17057836 */ /* 0x002fc40000000000 */
[----:B---3--:R-:W-:-:S04]  /*0330*/  IMAD.WIDE R6, R11, 0x4, R2 ;  /* 0x000000040b067825 */ /* 0x008fc800078e0202 */
[----:B------:R-:W-:Y:S02]  /*0340*/  IMAD.WIDE R4, R5, 0x4, R2 ;  /* 0x0000000405047825 */ /* 0x000fe400078e0202 */
[----:B------:R1:W3:Y:S04]  /*0350*/  @P1 LDG.E R18, desc[UR4][R6.64] ;  /* 0x0000000406121981 */ /* 0x0002e8000c1e1900 */
[----:B------:R-:W3:Y:S01]  /*0360*/  @P0 LDG.E R20, desc[UR4][R4.64] ;  /* 0x0000000404140981 */ /* 0x000ee2000c1e1900 */
[----:B------:R-:W-:Y:S02]  /*0370*/  CS2R R8, SRZ ;  /* 0x0000000000087805 */ /* 0x000fe4000001ff00 */
[----:B--2---:R-:W-:Y:S02]  /*0380*/  SEL R11, R12, 0xff800000, P3 ;  /* 0xff8000000c0b7807 */ /* 0x004fe40001800000 */
[----:B----4-:R-:W-:-:S02]  /*0390*/  SEL R10, R10, 0xff800000, P4 ;  /* 0xff8000000a0a7807 */ /* 0x010fc40002000000 */
[----:B------:R-:W-:Y:S02]  /*03a0*/  SEL R13, R13, 0xff800000, P3 ;  /* 0xff8000000d0d7807 */ /* 0x000fe40001800000 */
[----:B-----5:R-:W-:Y:S02]  /*03b0*/  SEL R14, R14, 0xff800000, P5 ;  /* 0xff8000000e0e7807 */ /* 0x020fe40002800000 */
[----:B------:R-:W-:Y:S02]  /*03c0*/  FSETP.GT.AND P6, PT, R10, R11, PT ;  /* 0x0000000b0a00720b */ /* 0x000fe40003fc4000 */
[----:B------:R-:W-:Y:S02]  /*03d0*/  FSETP.GT.AND P5, PT, R14, R13, PT ;  /* 0x0000000d0e00720b */ /* 0x000fe40003fa4000 */
[----:B------:R-:W-:Y:S02]  /*03e0*/  FSETP.NAN.AND P4, PT, R10, R10, PT ;  /* 0x0000000a0a00720b */ /* 0x000fe40003f88000 */
[----:B------:R-:W-:-:S02]  /*03f0*/  FSETP.NAN.AND P3, PT, R14, R14, PT ;  /* 0x0000000e0e00720b */ /* 0x000fc40003f68000 */
[----:B-1----:R-:W-:Y:S02]  /*0400*/  SEL R7, R16, 0xff800000, P2 ;  /* 0xff80000010077807 */ /* 0x002fe40001000000 */
[----:B------:R-:W-:-:S03]  /*0410*/  P2R R26, PR, RZ, 0x20 ;  /* 0x00000020ff1a7803 */ /* 0x000fc60000000000 */
[----:B------:R-:W-:Y:S02]  /*0420*/  @!P6 SEL R10, R10, R11, P4 ;  /* 0x0000000b0a0ae207 */ /* 0x000fe40002000000 */
[----:B------:R-:W-:Y:S02]  /*0430*/  @!P5 SEL R14, R14, R13, P3 ;  /* 0x0000000d0e0ed207 */ /* 0x000fe40001800000 */
[----:B------:R-:W-:Y:S02]  /*0440*/  SEL R17, R17, 0xff800000, P2 ;  /* 0xff80000011117807 */ /* 0x000fe40001000000 */
[----:B------:R-:W-:Y:S02]  /*0450*/  FSETP.GEU.AND P5, PT, R10, R7, PT ;  /* 0x000000070a00720b */ /* 0x000fe40003fae000 */
[----:B------:R-:W-:Y:S02]  /*0460*/  FSETP.GEU.AND P3, PT, R14, R17, PT ;  /* 0x000000110e00720b */ /* 0x000fe40003f6e000 */
[----:B---3--:R-:W-:-:S02]  /*0470*/  SEL R18, R18, 0xff800000, P1 ;  /* 0xff80000012127807 */ /* 0x008fc40000800000 */
[----:B------:R-:W-:Y:S02]  /*0480*/  SEL R6, R20, 0xff800000, P0 ;  /* 0xff80000014067807 */ /* 0x000fe40000000000 */
[----:B------:R-:W-:Y:S02]  /*0490*/  FSETP.NAN.AND P1, PT, R18, R18, PT ;  /* 0x000000121200720b */ /* 0x000fe40003f28000 */
[----:B------:R-:W-:Y:S02]  /*04a0*/  FSETP.NAN.AND P0, PT, R7, R7, PT ;  /* 0x000000070700720b */ /* 0x000fe40003f08000 */
[----:B------:R-:W-:Y:S02]  /*04b0*/  FSETP.NAN.AND P2, PT, R17, R17, PT ;  /* 0x000000111100720b */ /* 0x000fe40003f48000 */
[----:B------:R-:W-:Y:S02]  /*04c0*/  @P5 SEL R7, R7, R10, P0 ;  /* 0x0000000a07075207 */ /* 0x000fe40000000000 */
[----:B------:R-:W-:-:S02]  /*04d0*/  @P3 SEL R17, R17, R14, P2 ;  /* 0x0000000e11113207 */ /* 0x000fc40001000000 */
[----:B------:R-:W-:Y:S02]  /*04e0*/  FSETP.NAN.AND P0, PT, R6, R6, PT ;  /* 0x000000060600720b */ /* 0x000fe40003f08000 */
[----:B------:R-:W-:-:S04]  /*04f0*/  FSETP.GEU.AND P2, PT, R7, R18, PT ;  /* 0x000000120700720b */ /* 0x000fc80003f4e000 */
[----:B------:R-:W-:Y:S01]  /*0500*/  @!P1 SEL R18, R18, R7, !P2 ;  /* 0x0000000712129207 */ /* 0x000fe20005000000 */
[----:B------:R-:W-:Y:S01]  /*0510*/  VIADD R7, R22, 0x2 ;  /* 0x0000000216077836 */ /* 0x000fe20000000000 */
[----:B------:R-:W-:Y:S02]  /*0520*/  P2R R46, PR, RZ, 0x4 ;  /* 0x00000004ff2e7803 */ /* 0x000fe40000000000 */
[----:B------:R-:W-:Y:S02]  /*0530*/  P2R R28, PR, RZ, 0x20 ;  /* 0x00000020ff1c7803 */ /* 0x000fe40000000000 */
[----:B------:R-:W-:Y:S02]  /*0540*/  FSETP.GEU.AND P2, PT, R17, R6, PT ;  /* 0x000000061100720b */ /* 0x000fe40003f4e000 */
[----:B------:R-:W-:Y:S02]  /*0550*/  ISETP.GE.U32.AND P5, PT, R7, 0x4, PT ;  /* 0x000000040700780c */ /* 0x000fe40003fa6070 */
[----:B------:R-:W-:-:S02]  /*0560*/  @!P0 SEL R6, R6, R17, !P2 ;  /* 0x0000001106068207 */ /* 0x000fc40005000000 */
[----:B------:R-:W-:-:S13]  /*0570*/  ISETP.GT.AND P0, PT, R15, 0x1, !P5 ;  /* 0x000000010f00780c */ /* 0x000fda0006f04270 */
[----:B------:R-:W2:Y:S01]  /*0580*/  @P0 LDG.E.64 R8, desc[UR4][R4.64] ;  /* 0x0000000404080981 */ /* 0x000ea2000c1e1b00 */
[----:B------:R-:W-:Y:S02]  /*0590*/  CS2R R10, SRZ ;  /* 0x00000000000a7805 */ /* 0x000fe4000001ff00 */
[----:B--2---:R-:W-:Y:S02]  /*05a0*/  SEL R9, R9, 0xff800000, P0 ;  /* 0xff80000009097807 */ /* 0x004fe40000000000 */
[----:B------:R-:W-:Y:S02]  /*05b0*/  SEL R7, R8, 0xff800000, P0 ;  /* 0xff80000008077807 */ /* 0x000fe40000000000 */
[-C--:B------:R-:W-:Y:S02]  /*05c0*/  FSETP.NAN.AND P0, PT, R9, R9.reuse, PT ;  /* 0x000000090900720b */ /* 0x080fe40003f08000 */
[----:B------:R-:W-:-:S11]  /*05d0*/  FSETP.GEU.AND P1, PT, R6, R9, PT ;  /* 0x000000090600720b */ /* 0x000fd60003f2e000 */
[----:B------:R-:W-:Y:S02]  /*05e0*/  @!P0 SEL R9, R9, R6, !P1 ;  /* 0x0000000609098207 */ /* 0x000fe40004800000 */
[-C--:B------:R-:W-:Y:S02]  /*05f0*/  FSETP.NAN.AND P0, PT, R7, R7.reuse, PT ;  /* 0x000000070700720b */ /* 0x080fe40003f08000 */
[----:B------:R-:W-:Y:S02]  /*0600*/  P2R R20, PR, RZ, 0x2 ;  /* 0x00000002ff147803 */ /* 0x000fe40000000000 */
[----:B------:R-:W-:-:S04]  /*0610*/  FSETP.GEU.AND P1, PT, R18, R7, PT ;  /* 0x000000071200720b */ /* 0x000fc80003f2e000 */
[----:B------:R-:W-:-:S05]  /*0620*/  P2R R21, PR, RZ, 0x2 ;  /* 0x00000002ff157803 */ /* 0x000fca0000000000 */
[----:B------:R-:W-:Y:S02]  /*0630*/  @!P0 SEL R7, R7, R18, !P1 ;  /* 0x0000001207078207 */ /* 0x000fe40004800000 */
[----:B------:R-:W-:-:S04]  /*0640*/  ISETP.GT.AND P0, PT, R15, RZ, PT ;  /* 0x000000ff0f00720c */ /* 0x000fc80003f04270 */
[----:B------:R-:W-:-:S13]  /*0650*/  ISETP.GT.AND P1, PT, R22, 0x1, P0 ;  /* 0x000000011600780c */ /* 0x000fda0000724270 */
[----:B------:R-:W2:Y:S01]  /*0660*/  @P1 LDG.E.64 R10, desc[UR4][R4.64] ;  /* 0x00000004040a1981 */ /* 0x000ea2000c1e1b00 */
[----:B------:R-:W-:Y:S02]  /*0670*/  P2R R41, PR, RZ, 0x4 ;  /* 0x00000004ff297803 */ /* 0x000fe40000000000 */
[----:B--2---:R-:W-:Y:S02]  /*0680*/  SEL R6, R11, 0xff800000, P1 ;  /* 0xff8000000b067807 */ /* 0x004fe40000800000 */
[----:B------:R-:W-:Y:S02]  /*0690*/  SEL R10, R10, 0xff800000, P1 ;  /* 0xff8000000a0a7807 */ /* 0x000fe40000800000 */
[-C--:B------:R-:W-:Y:S02]  /*06a0*/  FSETP.NAN.AND P1, PT, R6, R6.reuse, PT ;  /* 0x000000060600720b */ /* 0x080fe40003f28000 */
[----:B------:R-:W-:Y:S01]  /*06b0*/  FSETP.GEU.AND P2, PT, R9, R6, PT ;  /* 0x000000060900720b */ /* 0x000fe20003f4e000 */
[----:B------:R-:W-:-:S10]  /*06c0*/  IMAD.MOV.U32 R11, RZ, RZ, RZ ;  /* 0x000000ffff0b7224 */ /* 0x000fd400078e00ff */
[----:B------:R-:W-:Y:S02]  /*06d0*/  @!P1 SEL R6, R6, R9, !P2 ;  /* 0x0000000906069207 */ /* 0x000fe40005000000 */
[----:B------:R-:W-:Y:S01]  /*06e0*/  ISETP.GT.AND P1, PT, R19, RZ, P0 ;  /* 0x000000ff1300720c */ /* 0x000fe20000724270 */
[----:B------:R-:W-:-:S04]  /*06f0*/  VIADD R9, R23, 0xfffffffc ;  /* 0xfffffffc17097836 */ /* 0x000fc80000000000 */
[----:B------:R-:W-:-:S08]  /*0700*/  IMAD.WIDE R8, R9, 0x4, R2 ;  /* 0x0000000409087825 */ /* 0x000fd000078e0202 */
[----:B------:R-:W2:Y:S01]  /*0710*/  @P1 LDG.E R11, desc[UR4][R8.64] ;  /* 0x00000004080b1981 */ /* 0x000ea2000c1e1900 */
[----:B------:R-:W-:Y:S02]  /*0720*/  P2R R44, PR, RZ, 0x4 ;  /* 0x00000004ff2c7803 */ /* 0x000fe40000000000 */
[----:B------:R-:W-:Y:S01]  /*0730*/  FSETP.GEU.AND P2, PT, R7, R10, PT ;  /* 0x0000000a0700720b */ /* 0x000fe20003f4e000 */
[----:B------:R-:W-:-:S04]  /*0740*/  VIADD R5, R23, 0xfffffffb ;  /* 0xfffffffb17057836 */ /* 0x000fc80000000000 */
[----:B------:R-:W-:Y:S01]  /*0750*/  IMAD.WIDE R4, R5, 0x4, R2 ;  /* 0x0000000405047825 */ /* 0x000fe200078e0202 */
[----:B--2---:R-:W-:Y:S02]  /*0760*/  SEL R13, R11, 0xff800000, P1 ;  /* 0xff8000000b0d7807 */ /* 0x004fe40000800000 */
[----:B------:R-:W-:-:S13]  /*0770*/  FSETP.NAN.AND P1, PT, R10, R10, PT ;  /* 0x0000000a0a00720b */ /* 0x000fda0003f28000 */
[----:B------:R-:W-:Y:S02]  /*0780*/  @!P1 SEL R10, R10, R7, !P2 ;  /* 0x000000070a0a9207 */ /* 0x000fe40005000000 */
[----:B------:R-:W-:Y:S01]  /*0790*/  ISETP.GT.AND P1, PT, R22, RZ, P0 ;  /* 0x000000ff1600720c */ /* 0x000fe20000724270 */
[----:B------:R-:W-:-:S12]  /*07a0*/  IMAD.MOV.U32 R7, RZ, RZ, RZ ;  /* 0x000000ffff077224 */ /* 0x000fd800078e00ff */
[----:B------:R-:W2:Y:S01]  /*07b0*/  @P1 LDG.E R7, desc[UR4][R4.64] ;  /* 0x0000000404071981 */ /* 0x000ea2000c1e1900 */
[----:B------:R-:W-:Y:S02]  /*07c0*/  P2R R48, PR, RZ, 0x4 ;  /* 0x00000004ff307803 */ /* 0x000fe40000000000 */
[----:B------:R-:W-:-:S04]  /*07d0*/  FSETP.GEU.AND P2, PT, R6, R13, PT ;  /* 0x0000000d0600720b */ /* 0x000fc80003f4e000 */
[----:B------:R-:W-:Y:S02]  /*07e0*/  P2R R47, PR, RZ, 0x4 ;  /* 0x00000004ff2f7803 */ /* 0x000fe40000000000 */
[----:B--2---:R-:W-:Y:S02]  /*07f0*/  SEL R11, R7, 0xff800000, P1 ;  /* 0xff800000070b7807 */ /* 0x004fe40000800000 */
[----:B------:R-:W-:-:S13]  /*0800*/  FSETP.NAN.AND P1, PT, R13, R13, PT ;  /* 0x0000000d0d00720b */ /* 0x000fda0003f28000 */
[----:B------:R-:W-:Y:S02]  /*0810*/  @!P1 SEL R13, R13, R6, !P2 ;  /* 0x000000060d0d9207 */ /* 0x000fe40005000000 */
[-C--:B------:R-:W-:Y:S02]  /*0820*/  FSETP.NAN.AND P1, PT, R11, R11.reuse, PT ;  /* 0x0000000b0b00720b */ /* 0x080fe40003f28000 */
[----:B------:R-:W-:Y:S01]  /*0830*/  FSETP.GEU.AND P2, PT, R10, R11, PT ;  /* 0x0000000b0a00720b */ /* 0x000fe20003f4e000 */
[----:B------:R-:W-:Y:S02]  /*0840*/  IMAD.MOV.U32 R6, RZ, RZ, RZ ;  /* 0x000000ffff067224 */ /* 0x000fe400078e00ff */
[----:B------:R-:W-:-:S08]  /*0850*/  IMAD.MOV.U32 R7, RZ, RZ, RZ ;  /* 0x000000ffff077224 */ /* 0x000fd000078e00ff */
[----:B------:R-:W-:Y:S02]  /*0860*/  @!P1 SEL R11, R11, R10, !P2 ;  /* 0x0000000a0b0b9207 */ /* 0x000fe40005000000 */
[----:B------:R-:W-:-:S13]  /*0870*/  ISETP.GT.AND P1, PT, R22, -0x1, P0 ;  /* 0xffffffff1600780c */ /* 0x000fda0000724270 */
[----:B------:R-:W2:Y:S01]  /*0880*/  @P1 LDG.E.64 R6, desc[UR4][R8.64] ;  /* 0x0000000408061981 */ /* 0x000ea2000c1e1b00 */
[----:B------:R-:W-:Y:S01]  /*0890*/  P2R R43, PR, RZ, 0x4 ;  /* 0x00000004ff2b7803 */ /* 0x000fe20000000000 */
[----:B------:R-:W-:Y:S01]  /*08a0*/  IMAD.MOV.U32 R4, RZ, RZ, RZ ;  /* 0x000000ffff047224 */ /* 0x000fe200078e00ff */
[----:B--2---:R-:W-:Y:S02]  /*08b0*/  SEL R12, R7, 0xff800000, P1 ;  /* 0xff800000070c7807 */ /* 0x004fe40000800000 */
[----:B------:R-:W-:Y:S02]  /*08c0*/  SEL R10, R6, 0xff800000, P1 ;  /* 0xff800000060a7807 */ /* 0x000fe40000800000 */
[-C--:B------:R-:W-:Y:S02]  /*08d0*/  FSETP.NAN.AND P1, PT, R12, R12.reuse, PT ;  /* 0x0000000c0c00720b */ /* 0x080fe40003f28000 */
[----:B------:R-:W-:Y:S01]  /*08e0*/  FSETP.GEU.AND P2, PT, R13, R12, PT ;  /* 0x0000000c0d00720b */ /* 0x000fe20003f4e000 */
[----:B------:R-:W-:-:S10]  /*08f0*/  VIADD R7, R23, 0xfffffffe ;  /* 0xfffffffe17077836 */ /* 0x000fd40000000000 */
[----:B------:R-:W-:Y:S02]  /*0900*/  @!P1 SEL R12, R12, R13, !P2 ;  /* 0x0000000d0c0c9207 */ /* 0x000fe40005000000 */
[----:B------:R-:W-:Y:S01]  /*0910*/  ISETP.LT.U32.AND P1, PT, R0, 0x4, P0 ;  /* 0x000000040000780c */ /* 0x000fe20000721070 */
[----:B------:R-:W-:-:S12]  /*0920*/  IMAD.WIDE R6, R7, 0x4, R2 ;  /* 0x0000000407067825 */ /* 0x000fd800078e0202 */
[----:B------:R-:W2:Y:S01]  /*0930*/  @P1 LDG.E R4, desc[UR4][R6.64] ;  /* 0x0000000406041981 */ /* 0x000ea2000c1e1900 */
[----:B------:R-:W-:Y:S01]  /*0940*/  ISETP.LT.U32.AND P0, PT, R22, 0x4, P0 ;  /* 0x000000041600780c */ /* 0x000fe20000701070 */
[----:B------:R-:W-:Y:S02]  /*0950*/  VIADD R5, R23, 0xfffffffd ;  /* 0xfffffffd17057836 */ /* 0x000fe40000000000 */
[----:B------:R-:W-:Y:S01]  /*0960*/  IMAD.MOV.U32 R8, RZ, RZ, RZ ;  /* 0x000000ffff087224 */ /* 0x000fe200078e00ff */
[----:B--2---:R-:W-:Y:S01]  /*0970*/  SEL R13, R4, 0xff800000, P1 ;  /* 0xff800000040d7807 */ /* 0x004fe20000800000 */
[----:B------:R-:W-:-:S08]  /*0980*/  IMAD.WIDE R4, R5, 0x4, R2 ;  /* 0x0000000405047825 */ /* 0x000fd000078e0202 */
[----:B------:R-:W2:Y:S01]  /*0990*/  @P0 LDG.E R8, desc[UR4][R4.64] ;  /* 0x0000000404080981 */ /* 0x000ea2000c1e1900 */
[-C--:B------:R-:W-:Y:S02]  /*09a0*/  FSETP.NAN.AND P1, PT, R10, R10.reuse, PT ;  /* 0x0000000a0a00720b */ /* 0x080fe40003f28000 */
[----:B------:R-:W-:Y:S02]  /*09b0*/  P2R R27, PR, RZ, 0x4 ;  /* 0x00000004ff1b7803 */ /* 0x000fe40000000000 */
[----:B------:R-:W-:-:S04]  /*09c0*/  FSETP.GEU.AND P2, PT, R11, R10, PT ;  /* 0x0000000a0b00720b */ /* 0x000fc80003f4e000 */
[----:B------:R-:W-:-:S05]  /*09d0*/  P2R R45, PR, RZ, 0x4 ;  /* 0x00000004ff2d7803 */ /* 0x000fca0000000000 */
[----:B------:R-:W-:Y:S02]  /*09e0*/  @!P1 SEL R10, R10, R11, !P2 ;  /* 0x0000000b0a0a9207 */ /* 0x000fe40005000000 */
[-C--:B------:R-:W-:Y:S01]  /*09f0*/  FSETP.GEU.AND P2, PT, R12, R13.reuse, PT ;  /* 0x0000000d0c00720b */ /* 0x080fe20003f4e000 */
[----:B------:R-:W-:Y:S01]  /*0a00*/  IMAD.MOV.U32 R11, RZ, RZ, RZ ;  /* 0x000000ffff0b7224 */ /* 0x000fe200078e00ff */
[----:B--2---:R-:W-:Y:S02]  /*0a10*/  SEL R9, R8, 0xff800000, P0 ;  /* 0xff80000008097807 */ /* 0x004fe40000000000 */
[----:B------:R-:W-:Y:S02]  /*0a20*/  FSETP.NAN.AND P0, PT, R13, R13, PT ;  /* 0x0000000d0d00720b */ /* 0x000fe40003f08000 */
[----:B------:R-:W-:-:S11]  /*0a30*/  FSETP.GEU.AND P1, PT, R10, R9, PT ;  /* 0x000000090a00720b */ /* 0x000fd60003f2e000 */
[----:B------:R-:W-:Y:S02]  /*0a40*/  @!P0 SEL R13, R13, R12, !P2 ;  /* 0x0000000c0d0d8207 */ /* 0x000fe40005000000 */
[----:B------:R-:W-:-:S13]  /*0a50*/  FSETP.NAN.AND P0, PT, R9, R9, PT ;  /* 0x000000090900720b */ /* 0x000fda0003f08000 */
[----:B------:R-:W-:Y:S02]  /*0a60*/  @!P0 SEL R9, R9, R10, !P1 ;  /* 0x0000000a09098207 */ /* 0x000fe40004800000 */
[----:B------:R-:W-:Y:S01]  /*0a70*/  ISETP.GT.AND P0, PT, R15, RZ, !P5 ;  /* 0x000000ff0f00720c */ /* 0x000fe20006f04270 */
[----:B------:R-:W-:-:S12]  /*0a80*/  IMAD.MOV.U32 R10, RZ, RZ, RZ ;  /* 0x000000ffff0a7224 */ /* 0x000fd800078e00ff */
[----:B------:R-:W2:Y:S01]  /*0a90*/  @P0 LDG.E.64 R10, desc[UR4][R6.64] ;  /* 0x00000004060a0981 */ /* 0x000ea2000c1e1b00 */
[----:B------:R-:W-:Y:S02]  /*0aa0*/  P2R R30, PR, RZ, 0x2 ;  /* 0x00000002ff1e7803 */ /* 0x000fe40000000000 */
        /* <DEDUP_REMOVED lines=10> */
[----:B------:R-:W-:-:S04]  /*0b50*/  ISETP.GT.AND P0, PT, R15, -0x1, PT ;  /* 0xffffffff0f00780c */ /* 0x000fc80003f04270 */
[----:B------:R-:W-:Y:S02]  /*0b60*/  ISETP.GT.AND P1, PT, R22, 0x1, P0 ;  /* 0x000000011600780c */ /* 0x000fe40000724270 */
[----:B------:R-:W-:-:S11]  /*0b70*/  CS2R R8, SRZ ;  /* 0x0000000000087805 */ /* 0x000fd6000001ff00 */
        /* <DEDUP_REMOVED lines=9> */
[----:B------:R-:W-:-:S12]  /*0c10*/  IMAD.WIDE R4, R23, 0x4, R2 ;  /* 0x0000000417047825 */ /* 0x000fd800078e0202 */
[----:B------:R-:W2:Y:S01]  /*0c20*/  @P1 LDG.E R8, desc[UR4][R4.64] ;  /* 0x0000000404081981 */ /* 0x000ea2000c1e1900 */
[----:B------:R-:W-:Y:S02]  /*0c30*/  P2R R32, PR, RZ, 0x4 ;  /* 0x00000004ff207803 */ /* 0x000fe40000000000 */
[----:B------:R-:W-:Y:S01]  /*0c40*/  FSETP.GEU.AND P2, PT, R10, R9, PT ;  /* 0x000000090a00720b */ /* 0x000fe20003f4e000 */
[----:B------:R-:W-:-:S04]  /*0c50*/  VIADD R7, R23, 0xffffffff ;  /* 0xffffffff17077836 */ /* 0x000fc80000000000 */
[----:B------:R-:W-:Y:S01]  /*0c60*/  IMAD.WIDE R6, R7, 0x4, R2 ;  /* 0x0000000407067825 */ /* 0x000fe200078e0202 */
[----:B--2---:R-:W-:Y:S02]  /*0c70*/  SEL R12, R8, 0xff800000, P1 ;  /* 0xff800000080c7807 */ /* 0x004fe40000800000 */
[----:B------:R-:W-:Y:S01]  /*0c80*/  FSETP.NAN.AND P1, PT, R9, R9, PT ;  /* 0x000000090900720b */ /* 0x000fe20003f28000 */
[----:B------:R-:W-:-:S12]  /*0c90*/  IMAD.MOV.U32 R8, RZ, RZ, RZ ;  /* 0x000000ffff087224 */ /* 0x000fd800078e00ff */
[----:B------:R-:W-:Y:S02]  /*0ca0*/  @!P1 SEL R9, R9, R10, !P2 ;  /* 0x0000000a09099207 */ /* 0x000fe40005000000 */
[----:B------:R-:W-:-:S13]  /*0cb0*/  ISETP.GT.AND P1, PT, R22, RZ, P0 ;  /* 0x000000ff1600720c */ /* 0x000fda0000724270 */
        /* <DEDUP_REMOVED lines=8> */
[----:B------:R-:W-:-:S11]  /*0d40*/  FSETP.GEU.AND P2, PT, R9, R8, PT ;  /* 0x000000080900720b */ /* 0x000fd60003f4e000 */
[----:B------:R-:W-:Y:S02]  /*0d50*/  @!P1 SEL R8, R8, R9, !P2 ;  /* 0x0000000908089207 */ /* 0x000fe40005000000 */
[----:B------:R-:W-:-:S04]  /*0d60*/  LOP3.LUT R9, R15, R22, RZ, 0xfc, !PT ;  /* 0x000000160f097212 */ /* 0x000fc800078efcff */
[----:B------:R-:W-:-:S13]  /*0d70*/  ISETP.GT.AND P1, PT, R9, -0x1, PT ;  /* 0xffffffff0900780c */ /* 0x000fda0003f24270 */
[----:B------:R-:W2:Y:S01]  /*0d80*/  @P1 LDG.E.64 R24, desc[UR4][R4.64] ;  /* 0x0000000404181981 */ /* 0x000ea2000c1e1b00 */
[----:B------:R-:W-:Y:S01]  /*0d90*/  P2R R37, PR, RZ, 0x4 ;  /* 0x00000004ff257803 */ /* 0x000fe20000000000 */
[----:B------:R-:W-:Y:S02]  /*0da0*/  VIADD R11, R23, 0x2 ;  /* 0x00000002170b7836 */ /* 0x000fe40000000000 */
[----:B------:R-:W-:Y:S02]  /*0db0*/  IMAD.MOV.U32 R6, RZ, RZ, RZ ;  /* 0x000000ffff067224 */ /* 0x000fe400078e00ff */
[----:B------:R-:W-:Y:S01]  /*0dc0*/  IMAD.WIDE R10, R11, 0x4, R2 ;  /* 0x000000040b0a7825 */ /* 0x000fe200078e0202 */
[----:B--2---:R-:W-:Y:S02]  /*0dd0*/  SEL R7, R25, 0xff800000, P1 ;  /* 0xff80000019077807 */ /* 0x004fe40000800000 */
[----:B------:R-:W-:Y:S02]  /*0de0*/  SEL R24, R24, 0xff800000, P1 ;  /* 0xff80000018187807 */ /* 0x000fe40000800000 */
[----:B------:R-:W-:-:S02]  /*0df0*/  FSETP.NAN.AND P1, PT, R7, R7, PT ;  /* 0x000000070700720b */ /* 0x000fc40003f28000 */
[----:B------:R-:W-:-:S11]  /*0e00*/  FSETP.GEU.AND P2, PT, R12, R7, PT ;  /* 0x000000070c00720b */ /* 0x000fd60003f4e000 */
[----:B------:R-:W-:Y:S02]  /*0e10*/  @!P1 SEL R7, R7, R12, !P2 ;  /* 0x0000000c07079207 */ /* 0x000fe40005000000 */
[----:B------:R-:W-:-:S13]  /*0e20*/  ISETP.LT.U32.AND P1, PT, R0, 0x4, P0 ;  /* 0x000000040000780c */ /* 0x000fda0000721070 */
[----:B------:R-:W2:Y:S01]  /*0e30*/  @P1 LDG.E R6, desc[UR4][R10.64] ;  /* 0x000000040a061981 */ /* 0x000ea2000c1e1900 */
[----:B------:R-:W-:Y:S01]  /*0e40*/  VIADD R25, R15, 0x1 ;  /* 0x000000010f197836 */ /* 0x000fe20000000000 */
[----:B------:R-:W-:Y:S02]  /*0e50*/  P2R R34, PR, RZ, 0x4 ;  /* 0x00000004ff227803 */ /* 0x000fe40000000000 */
[----:B------:R-:W-:Y:S02]  /*0e60*/  FSETP.GEU.AND P2, PT, R8, R24, PT ;  /* 0x000000180800720b */ /* 0x000fe40003f4e000 */
[----:B------:R-:W-:Y:S01]  /*0e70*/  ISETP.GE.U32.AND P4, PT, R25, 0x4, PT ;  /* 0x000000041900780c */ /* 0x000fe20003f86070 */
[----:B------:R-:W-:Y:S02]  /*0e80*/  VIADD R17, R23, 0x4 ;  /* 0x0000000417117836 */ /* 0x000fe40000000000 */
[----:B------:R-:W-:Y:S02]  /*0e90*/  IMAD.MOV.U32 R14, RZ, RZ, RZ ;  /* 0x000000ffff0e7224 */ /* 0x000fe400078e00ff */
[----:B------:R-:W-:Y:S01]  /*0ea0*/  IMAD.WIDE R16, R17, 0x4, R2 ;  /* 0x0000000411107825 */ /* 0x000fe200078e0202 */
[----:B--2---:R-:W-:-:S02]  /*0eb0*/  SEL R12, R6, 0xff800000, P1 ;  /* 0xff800000060c7807 */ /* 0x004fc40000800000 */
[----:B------:R-:W-:-:S13]  /*0ec0*/  FSETP.NAN.AND P1, PT, R24, R24, PT ;  /* 0x000000181800720b */ /* 0x000fda0003f28000 */
[----:B------:R-:W-:Y:S02]  /*0ed0*/  @!P1 SEL R24, R24, R8, !P2 ;  /* 0x0000000818189207 */ /* 0x000fe40005000000 */
[----:B------:R-:W-:-:S13]  /*0ee0*/  ISETP.GT.AND P1, PT, R19, RZ, !P4 ;  /* 0x000000ff1300720c */ /* 0x000fda0006724270 */
[----:B------:R-:W2:Y:S01]  /*0ef0*/  @P1 LDG.E R14, desc[UR4][R16.64] ;  /* 0x00000004100e1981 */ /* 0x000ea2000c1e1900 */
[----:B------:R-:W-:Y:S02]  /*0f00*/  ISETP.GT.AND P5, PT, R15, -0x1, !P5 ;  /* 0xffffffff0f00780c */ /* 0x000fe40006fa4270 */
[----:B------:R-:W-:Y:S02]  /*0f10*/  P2R R42, PR, RZ, 0x1 ;  /* 0x00000001ff2a7803 */ /* 0x000fe40000000000 */
[----:B------:R-:W-:Y:S02]  /*0f20*/  FSETP.GEU.AND P0, PT, R7, R12, PT ;  /* 0x0000000c0700720b */ /* 0x000fe40003f0e000 */
[----:B------:R-:W-:Y:S02]  /*0f30*/  P2R R35, PR, RZ, 0x4 ;  /* 0x00000004ff237803 */ /* 0x000fe40000000000 */
[----:B------:R-:W-:Y:S02]  /*0f40*/  ISETP.GT.AND P2, PT, R22, 0x1, !P4 ;  /* 0x000000011600780c */ /* 0x000fe40006744270 */
[----:B------:R-:W-:-:S11]  /*0f50*/  CS2R R8, SRZ ;  /* 0x0000000000087805 */ /* 0x000fd6000001ff00 */
[----:B------:R-:W3:Y:S01]  /*0f60*/  @P2 LDG.E.64 R8, desc[UR4][R10.64] ;  /* 0x000000040a082981 */ /* 0x000ee2000c1e1b00 */
[----:B--2---:R-:W-:Y:S02]  /*0f70*/  SEL R14, R14, 0xff800000, P1 ;  /* 0xff8000000e0e7807 */ /* 0x004fe40000800000 */
[----:B------:R-:W-:-:S13]  /*0f80*/  FSETP.NAN.AND P1, PT, R12, R12, PT ;  /* 0x0000000c0c00720b */ /* 0x000fda0003f28000 */
[----:B------:R-:W-:Y:S02]  /*0f90*/  @!P1 SEL R12, R12, R7, !P0 ;  /* 0x000000070c0c9207 */ /* 0x000fe40004000000 */
[----:B------:R-:W-:-:S06]  /*0fa0*/  CS2R R6, SRZ ;  /* 0x0000000000067805 */ /* 0x000fcc000001ff00 */
[----:B------:R-:W2:Y:S01]  /*0fb0*/  @P5 LDG.E.64 R6, desc[UR4][R10.64] ;  /* 0x000000040a065981 */ /* 0x000ea2000c1e1b00 */
[----:B------:R-:W-:Y:S02]  /*0fc0*/  P2R R36, PR, RZ, 0x1 ;  /* 0x00000001ff247803 */ /* 0x000fe40000000000 */
[----:B---3--:R-:W-:Y:S01]  /*0fd0*/  SEL R9, R9, 0xff800000, P2 ;  /* 0xff80000009097807 */ /* 0x008fe20001000000 */
[----:B------:R-:W-:Y:S02]  /*0fe0*/  VIADD R13, R23, 0x6 ;  /* 0x00000006170d7836 */ /* 0x000fe40000000000 */
[----:B------:R-:W-:Y:S01]  /*0ff0*/  IMAD.MOV.U32 R18, RZ, RZ, RZ ;  /* 0x000000ffff127224 */ /* 0x000fe200078e00ff */
[----:B--2---:R-:W-:-:S04]  /*1000*/  SEL R7, R7, 0xff800000, P5 ;  /* 0xff80000007077807 */ /* 0x004fc80002800000 */
[-C--:B------:R-:W-:Y:S02]  /*1010*/  FSETP.NAN.AND P1, PT, R7, R7.reuse, PT ;  /* 0x000000070700720b */ /* 0x080fe40003f28000 */
[----:B------:R-:W-:-:S11]  /*1020*/  FSETP.GEU.AND P0, PT, R12, R7, PT ;  /* 0x000000070c00720b */ /* 0x000fd60003f0e000 */
[----:B------:R-:W-:Y:S02]  /*1030*/  @!P1 SEL R7, R7, R12, !P0 ;  /* 0x0000000c07079207 */ /* 0x000fe40004000000 */
[-C--:B------:R-:W-:Y:S02]  /*1040*/  FSETP.NAN.AND P1, PT, R9, R9.reuse, PT ;  /* 0x000000090900720b */ /* 0x080fe40003f28000 */
[----:B------:R-:W-:Y:S02]  /*1050*/  P2R R40, PR, RZ, 0x1 ;  /* 0x00000001ff287803 */ /* 0x000fe40000000000 */
[----:B------:R-:W-:-:S09]  /*1060*/  FSETP.GEU.AND P0, PT, R7, R9, PT ;  /* 0x000000090700720b */ /* 0x000fd20003f0e000 */
[----:B------:R-:W-:Y:S02]  /*1070*/  @!P1 SEL R9, R9, R7, !P0 ;  /* 0x0000000709099207 */ /* 0x000fe40004000000 */
[----:B------:R-:W-:-:S04]  /*1080*/  LOP3.LUT R7, R0, R25, RZ, 0xfc, !PT ;  /* 0x0000001900077212 */ /* 0x000fc800078efcff */
[----:B------:R-:W-:Y:S01]  /*1090*/  ISETP.GE.U32.AND P1, PT, R7, 0x4, PT ;  /* 0x000000040700780c */ /* 0x000fe20003f26070 */
[----:B------:R-:W-:-:S12]  /*10a0*/  IMAD.WIDE R12, R13, 0x4, R2 ;  /* 0x000000040d0c7825 */ /* 0x000fd800078e0202 */
[----:B------:R-:W2:Y:S01]  /*10b0*/  @!P1 LDG.E R18, desc[UR4][R12.64] ;  /* 0x000000040c129981 */ /* 0x000ea2000c1e1900 */
[----:B------:R-:W-:Y:S02]  /*10c0*/  P2R R51, PR, RZ, 0x1 ;  /* 0x00000001ff337803 */ /* 0x000fe40000000000 */
[-C--:B------:R-:W-:Y:S01]  /*10d0*/  FSETP.GEU.AND P0, PT, R9, R14.reuse, PT ;  /* 0x0000000e0900720b */ /* 0x080fe20003f0e000 */
[----:B------:R-:W-:Y:S02]  /*10e0*/  IMAD.MOV.U32 R10, RZ, RZ, RZ ;  /* 0x000000ffff0a7224 */ /* 0x000fe400078e00ff */
[----:B------:R-:W-:Y:S01]  /*10f0*/  IMAD.MOV.U32 R11, RZ, RZ, RZ ;  /* 0x000000ffff0b7224 */ /* 0x000fe200078e00ff */
[----:B--2---:R-:W-:Y:S02]  /*1100*/  SEL R18, R18, 0xff800000, !P1 ;  /* 0xff80000012127807 */ /* 0x004fe40004800000 */
[----:B------:R-:W-:-:S13]  /*1110*/  FSETP.NAN.AND P1, PT, R14, R14, PT ;  /* 0x0000000e0e00720b */ /* 0x000fda0003f28000 */
[----:B------:R-:W-:Y:S02]  /*1120*/  @!P1 SEL R14, R14, R9, !P0 ;  /* 0x000000090e0e9207 */ /* 0x000fe40004000000 */
[----:B------:R-:W-:-:S13]  /*1130*/  ISETP.GT.AND P1, PT, R22, -0x1, !P4 ;  /* 0xffffffff1600780c */ /* 0x000fda0006724270 */
[----:B------:R-:W2:Y:S01]  /*1140*/  @P1 LDG.E.64 R10, desc[UR4][R16.64] ;  /* 0x00000004100a1981 */ /* 0x000ea2000c1e1b00 */
[----:B------:R-:W-:Y:S01]  /*1150*/  P2R R49, PR, RZ, 0x8 ;  /* 0x00000008ff317803 */ /* 0x000fe20000000000 */
[----:B------:R-:W-:Y:S01]  /*1160*/  VIADD R7, R15, 0x2 ;  /* 0x000000020f077836 */ /* 0x000fe20000000000 */
[----:B------:R-:W-:Y:S02]  /*1170*/  P2R R52, PR, RZ, 0x1 ;  /* 0x00000001ff347803 */ /* 0x000fe40000000000 */
[----:B------:R-:W-:Y:S02]  /*1180*/  P2R R54, PR, RZ, 0x4 ;  /* 0x00000004ff367803 */ /* 0x000fe40000000000 */
[----:B------:R-:W-:Y:S02]  /*1190*/  ISETP.GE.U32.AND P2, PT, R7, 0x4, PT ;  /* 0x000000040700780c */ /* 0x000fe40003f46070 */
[----:B--2---:R-:W-:-:S04]  /*11a0*/  SEL R9, R11, 0xff800000, P1 ;  /* 0xff8000000b097807 */ /* 0x004fc80000800000 */
[-C--:B------:R-:W-:Y:S02]  /*11b0*/  FSETP.NAN.AND P3, PT, R9, R9.reuse, PT ;  /* 0x000000090900720b */ /* 0x080fe40003f68000 */
[----:B------:R-:W-:Y:S01]  /*11c0*/  FSETP.GEU.AND P0, PT, R14, R9, PT ;  /* 0x000000090e00720b */ /* 0x000fe20003f0e000 */
[----:B------:R-:W-:-:S10]  /*11d0*/  VIADD R11, R23, 0x8 ;  /* 0x00000008170b7836 */ /* 0x000fd40000000000 */
[----:B------:R-:W-:Y:S02]  /*11e0*/  @!P3 SEL R9, R9, R14, !P0 ;  /* 0x0000000e0909b207 */ /* 0x000fe40004000000 */
[----:B------:R-:W-:Y:S01]  /*11f0*/  ISETP.GT.AND P3, PT, R19, RZ, !P2 ;  /* 0x000000ff1300720c */ /* 0x000fe20005764270 */
[----:B------:R-:W-:-:S12]  /*1200*/  IMAD.WIDE R14, R11, 0x4, R2 ;  /* 0x000000040b0e7825 */ /* 0x000fd800078e0202 */
[----:B------:R-:W2:Y:S01]  /*1210*/  @P3 LDG.E R56, desc[UR4][R14.64] ;  /* 0x000000040e383981 */ /* 0x000ea2000c1e1900 */
[----:B------:R-:W-:Y:S02]  /*1220*/  SHF.R.S32.HI R16, RZ, 0x1f, R23 ;  /* 0x0000001fff107819 */ /* 0x000fe40000011417 */
[----:B------:R-:W-:Y:S02]  /*1230*/  P2R R55, PR, RZ, 0x1 ;  /* 0x00000001ff377803 */ /* 0x000fe40000000000 */
[----:B------:R-:W-:Y:S02]  /*1240*/  LEA.HI R16, R16, R23, RZ, 0x2 ;  /* 0x0000001710107211 */ /* 0x000fe400078f10ff */
[----:B------:R-:W-:Y:S02]  /*1250*/  FSETP.GEU.AND P0, PT, R9, R18, PT ;  /* 0x000000120900720b */ /* 0x000fe40003f0e000 */
[----:B------:R-:W-:Y:S02]  /*1260*/  LOP3.LUT R16, R16, 0xfffffffc, RZ, 0xc0, !PT ;  /* 0xfffffffc10107812 */ /* 0x000fe400078ec0ff */
[----:B------:R-:W-:-:S02]  /*1270*/  P2R R50, PR, RZ, 0x20 ;  /* 0x00000020ff327803 */ /* 0x000fc40000000000 */
[----:B------:R-:W-:Y:S02]  /*1280*/  ISETP.NE.AND P5, PT, R26, RZ, PT ;  /* 0x000000ff1a00720c */ /* 0x000fe40003fa5270 */
[----:B------:R-:W-:Y:S02]  /*1290*/  P2R R53, PR, RZ, 0x10 ;  /* 0x00000010ff357803 */ /* 0x000fe40000000000 */
[----:B--2---:R-:W-:Y:S02]  /*12a0*/  SEL R11, R56, 0xff800000, P3 ;  /* 0xff800000380b7807 */ /* 0x004fe40001800000 */
[----:B------:R-:W-:Y:S02]  /*12b0*/  FSETP.NAN.AND P3, PT, R18, R18, PT ;  /* 0x000000121200720b */ /* 0x000fe40003f68000 */
[----:B------:R-:W-:-:S11]  /*12c0*/  P2R R56, PR, RZ, 0x1 ;  /* 0x00000001ff387803 */ /* 0x000fd60000000000 */
[----:B------:R-:W-:Y:S02]  /*12d0*/  @!P3 SEL R18, R18, R9, !P0 ;  /* 0x000000091212b207 */ /* 0x000fe40004000000 */
[----:B------:R-:W-:Y:S01]  /*12e0*/  ISETP.NE.AND P0, PT, R28, RZ, PT ;  /* 0x000000ff1c00720c */ /* 0x000fe20003f05270 */
[----:B------:R-:W-:-:S04]  /*12f0*/  IMAD.IADD R28, R23, 0x1, -R16 ;  /* 0x00000001171c7824 */ /* 0x000fc800078e0a10 */
[----:B------:R-:W-:-:S05]  /*1300*/  VIADD R26, R28, 0x2 ;  /* 0x000000021c1a7836 */ /* 0x000fca0000000000 */
[----:B------:R-:W-:-:S04]  /*1310*/  LOP3.LUT R9, R25, R26, RZ, 0xfc, !PT ;  /* 0x0000001a19097212 */ /* 0x000fc800078efcff */
[----:B------:R-:W-:Y:S02]  /*1320*/  ISETP.GE.U32.AND P4, PT, R9, 0x4, PT ;  /* 0x000000040900780c */ /* 0x000fe40003f86070 */
[----:B------:R-:W-:-:S11]  /*1330*/  CS2R R16, SRZ ;  /* 0x0000000000107805 */ /* 0x000fd6000001ff00 */
[----:B------:R-:W2:Y:S02]  /*1340*/  @!P4 LDG.E.64 R16, desc[UR4][R12.64] ;  /* 0x000000040c10c981 */ /* 0x000ea4000c1e1b00 */
[----:B--2---:R-:W-:-:S04]  /*1350*/  SEL R57, R17, 0xff800000, !P4 ;  /* 0xff80000011397807 */ /* 0x004fc80006000000 */
[-C--:B------:R-:W-:Y:S02]  /*1360*/  FSETP.NAN.AND P3, PT, R57, R57.reuse, PT ;  /* 0x000000393900720b */ /* 0x080fe40003f68000 */
[----:B------:R-:W-:-:S11]  /*1370*/  FSETP.GEU.AND P4, PT, R18, R57, PT ;  /* 0x000000391200720b */ /* 0x000fd60003f8e000 */
[----:B------:R-:W-:Y:S02]  /*1380*/  @!P3 SEL R57, R57, R18, !P4 ;  /* 0x000000123939b207 */ /* 0x000fe40006000000 */
[----:B------:R-:W-:Y:S02]  /*1390*/  ISETP.GT.AND P3, PT, R28, 0x1, !P2 ;  /* 0x000000011c00780c */ /* 0x000fe40005764270 */
[----:B------:R-:W-:-:S11]  /*13a0*/  CS2R R18, SRZ ;  /* 0x0000000000127805 */ /* 0x000fd6000001ff00 */
[----:B------:R-:W2:Y:S01]  /*13b0*/  @P3 LDG.E.64 R18, desc[UR4][R12.64] ;  /* 0x000000040c123981 */ /* 0x000ea2000c1e1b00 */
[----:B------:R-:W-:Y:S02]  /*13c0*/  P2R R17, PR, RZ, 0x10 ;  /* 0x00000010ff117803 */ /* 0x000fe40000000000 */
[----:B------:R-:W-:Y:S02]  /*13d0*/  SEL R59, RZ, 0x1, !P6 ;  /* 0x00000001ff3b7807 */ /* 0x000fe40007000000 */
[----:B------:R-:W-:Y:S02]  /*13e0*/  FSETP.NAN.AND P6, PT, R11, R11, PT ;  /* 0x0000000b0b00720b */ /* 0x000fe40003fc8000 */
[----:B--2---:R-:W-:-:S04]  /*13f0*/  SEL R58, R19, 0xff800000, P3 ;  /* 0xff800000133a7807 */ /* 0x004fc80001800000 */
[-C--:B------:R-:W-:Y:S02]  /*1400*/  FSETP.NAN.AND P4, PT, R58, R58.reuse, PT ;  /* 0x0000003a3a00720b */ /* 0x080fe40003f88000 */
[----:B------:R-:W-:Y:S02]  /*1410*/  FSETP.GEU.AND P2, PT, R57, R58, PT ;  /* 0x0000003a3900720b */ /* 0x000fe40003f4e000 */
[----:B------:R-:W-:-:S09]  /*1420*/  P2R R19, PR, RZ, 0x8 ;  /* 0x00000008ff137803 */ /* 0x000fd20000000000 */
[----:B------:R-:W-:-:S04]  /*1430*/  @!P4 SEL R58, R58, R57, !P2 ;  /* 0x000000393a3ac207 */ /* 0x000fc80005000000 */
[----:B------:R-:W-:-:S04]  /*1440*/  FSETP.GEU.AND P3, PT, R58, R11, PT ;  /* 0x0000000b3a00720b */ /* 0x000fc80003f6e000 */
[----:B------:R-:W-:Y:S02]  /*1450*/  P2R R57, PR, RZ, 0x8 ;  /* 0x00000008ff397803 */ /* 0x000fe40000000000 */
[----:B------:R-:W-:Y:S02]  /*1460*/  @!P6 SEL R11, R11, R58, !P3 ;  /* 0x0000003a0b0be207 */ /* 0x000fe40005800000 */
[----:B------:R-:W-:-:S04]  /*1470*/  ISETP.GE.U32.AND P3, PT, R7, 0x4, PT ;  /* 0x000000040700780c */ /* 0x000fc80003f66070 */
[----:B------:R-:W-:Y:S02]  /*1480*/  ISETP.GT.AND P3, PT, R28, -0x1, !P3 ;  /* 0xffffffff1c00780c */ /* 0x000fe40005f64270 */
[----:B------:R-:W-:Y:S02]  /*1490*/  P2R R13, PR, RZ, 0x4 ;  /* 0x00000004ff0d7803 */ /* 0x000fe40000000000 */
[----:B------:R-:W-:Y:S02]  /*14a0*/  ISETP.NE.AND P2, PT, R21, RZ, PT ;  /* 0x000000ff1500720c */ /* 0x000fe40003f45270 */
[----:B------:R-:W-:Y:S02]  /*14b0*/  ISETP.NE.AND P4, PT, R20, RZ, PT ;  /* 0x000000ff1400720c */ /* 0x000fe40003f85270 */
[----:B------:R-:W-:-:S06]  /*14c0*/  CS2R R20, SRZ ;  /* 0x0000000000147805 */ /* 0x000fcc000001ff00 */
[----:B------:R-:W2:Y:S01]  /*14d0*/  @P3 LDG.E.64 R20, desc[UR4][R14.64] ;  /* 0x000000040e143981 */ /* 0x000ea2000c1e1b00 */
[----:B------:R-:W-:Y:S02]  /*14e0*/  SEL R59, R59, 0x2, P0 ;  /* 0x000000023b3b7807 */ /* 0x000fe40000000000 */
[----:B------:R-:W-:Y:S02]  /*14f0*/  ISETP.NE.AND P0, PT, R42, RZ, PT ;  /* 0x000000ff2a00720c */ /* 0x000fe40003f05270 */
[----:B------:R-:W-:Y:S02]  /*1500*/  P2R R58, PR, RZ, 0x8 ;  /* 0x00000008ff3a7803 */ /* 0x000fe40000000000 */
[----:B------:R-:W-:Y:S02]  /*1510*/  ISETP.LT.U32.AND P0, PT, R22, 0x4, P0 ;  /* 0x000000041600780c */ /* 0x000fe40000701070 */
[----:B--2---:R-:W-:-:S04]  /*1520*/  SEL R12, R21, 0xff800000, P3 ;  /* 0xff800000150c7807 */ /* 0x004fc80001800000 */
[-C--:B------:R-:W-:Y:S02]  /*1530*/  FSETP.NAN.AND P6, PT, R12, R12.reuse, PT ;  /* 0x0000000c0c00720b */ /* 0x080fe40003fc8000 */
[----:B------:R-:W-:-:S11]  /*1540*/  FSETP.GEU.AND P3, PT, R11, R12, PT ;  /* 0x0000000c0b00720b */ /* 0x000fd60003f6e000 */
[----:B------:R-:W-:Y:S01]  /*1550*/  @!P6 SEL R12, R12, R11, !P3 ;  /* 0x0000000b0c0ce207 */ /* 0x000fe20005800000 */
[----:B------:R-:W-:-:S06]  /*1560*/  IMAD.MOV.U32 R11, RZ, RZ, RZ ;  /* 0x000000ffff0b7224 */ /* 0x000fcc00078e00ff */
[----:B------:R1:W2:Y:S01]  /*1570*/  @P0 LDG.E R11, desc[UR4][R4.64+0x4] ;  /* 0x00000404040b0981 */ /* 0x0002a2000c1e1900 */
[----:B------:R-:W-:Y:S02]  /*1580*/  SEL R21, RZ, 0x1, !P5 ;  /* 0x00000001ff157807 */ /* 0x000fe40006800000 */
[----:B------:R-:W-:-:S04]  /*1590*/  ISETP.NE.AND P5, PT, R50, RZ, PT ;  /* 0x000000ff3200720c */ /* 0x000fc80003fa5270 */
[----:B------:R-:W-:Y:S02]  /*15a0*/  SEL R6, R6, 0xff800000, P5 ;  /* 0xff80000006067807 */ /* 0x000fe40002800000 */
[----:B------:R-:W-:-:S04]  /*15b0*/  ISETP.NE.AND P5, PT, R49, RZ, PT ;  /* 0x000000ff3100720c */ /* 0x000fc80003fa5270 */
[----:B------:R-:W-:Y:S01]  /*15c0*/  SEL R21, R21, 0x2, P5 ;  /* 0x0000000215157807 */ /* 0x000fe20002800000 */
[----:B-1----:R-:W-:-:S04]  /*15d0*/  VIADD R5, R23, 0x3 ;  /* 0x0000000317057836 */ /* 0x002fc80000000000 */
[----:B------:R-:W-:Y:S01]  /*15e0*/  IMAD.WIDE R4, R5, 0x4, R2 ;  /* 0x0000000405047825 */ /* 0x000fe200078e0202 */
[----:B--2---:R-:W-:-:S04]  /*15f0*/  SEL R11, R11, 0xff800000, P0 ;  /* 0xff8000000b0b7807 */ /* 0x004fc80000000000 */
[----:B------:R-:W-:Y:S02]  /*1600*/  FSETP.NAN.AND P5, PT, R11, R11, PT ;  /* 0x0000000b0b00720b */ /* 0x000fe40003fa8000 */
[----:B------:R-:W-:-:S04]  /*1610*/  ISETP.NE.AND P0, PT, R46, RZ, PT ;  /* 0x000000ff2e00720c */ /* 0x000fc80003f05270 */
[----:B------:R-:W-:Y:S02]  /*1620*/  SEL R59, R59, 0x3, P0 ;  /* 0x000000033b3b7807 */ /* 0x000fe40000000000 */
[----:B------:R-:W-:-:S05]  /*1630*/  FSETP.GEU.AND P0, PT, R24, R11, PT ;  /* 0x0000000b1800720b */ /* 0x000fca0003f0e000 */
[----:B------:R-:W-:Y:S02]  /*1640*/  @!P5 SEL R11, R11, R24, !P0 ;  /* 0x000000180b0bd207 */ /* 0x000fe40004000000 */
[----:B------:R-:W-:-:S04]  /*1650*/  ISETP.NE.AND P5, PT, R41, RZ, PT ;  /* 0x000000ff2900720c */ /* 0x000fc80003fa5270 */
[----:B------:R-:W-:Y:S02]  /*1660*/  SEL R21, R21, 0x3, P5 ;  /* 0x0000000315157807 */ /* 0x000fe40002800000 */
[-C--:B------:R-:W-:Y:S02]  /*1670*/  FSETP.NAN.AND P5, PT, R6, R6.reuse, PT ;  /* 0x000000060600720b */ /* 0x080fe40003fa8000 */
[----:B------:R-:W-:Y:S02]  /*1680*/  SEL R21, R21, 0x4, P4 ;  /* 0x0000000415157807 */ /* 0x000fe40002000000 */
[----:B------:R-:W-:Y:S02]  /*1690*/  SEL R59, R59, 0x4, P2 ;  /* 0x000000043b3b7807 */ /* 0x000fe40001000000 */
[----:B------:R-:W-:Y:S02]  /*16a0*/  ISETP.NE.AND P4, PT, R53, RZ, PT ;  /* 0x000000ff3500720c */ /* 0x000fe40003f85270 */
[----:B------:R-:W-:-:S02]  /*16b0*/  FSETP.GEU.AND P2, PT, R11, R6, PT ;  /* 0x000000060b00720b */ /* 0x000fc40003f4e000 */
[----:B------:R-:W-:Y:S02]  /*16c0*/  ISETP.GT.AND P4, PT, R22, RZ, !P4 ;  /* 0x000000ff1600720c */ /* 0x000fe40006784270 */
[----:B------:R-:W-:Y:S02]  /*16d0*/  P2R R24, PR, RZ, 0x4 ;  /* 0x00000004ff187803 */ /* 0x000fe40000000000 */
[----:B------:R-:W-:Y:S02]  /*16e0*/  @!P5 SEL R6, R6, R11, !P2 ;  /* 0x0000000b0606d207 */ /* 0x000fe40005000000 */
[----:B------:R-:W-:-:S04]  /*16f0*/  ISETP.NE.AND P2, PT, R54, RZ, PT ;  /* 0x000000ff3600720c */ /* 0x000fc80003f45270 */
[----:B------:R-:W-:Y:S01]  /*1700*/  SEL R11, R8, 0xff800000, P2 ;  /* 0xff800000080b7807 */ /* 0x000fe20001000000 */
[----:B------:R-:W-:-:S06]  /*1710*/  IMAD.MOV.U32 R8, RZ, RZ, RZ ;  /* 0x000000ffff087224 */ /* 0x000fcc00078e00ff */
[----:B------:R1:W2:Y:S01]  /*1720*/  @P4 LDG.E R8, desc[UR4][R4.64] ;  /* 0x0000000404084981 */ /* 0x0002a2000c1e1900 */
[----:B------:R-:W-:Y:S02]  /*1730*/  ISETP.NE.AND P2, PT, R48, RZ, PT ;  /* 0x000000ff3000720c */ /* 0x000fe40003f45270 */
[----:B------:R-:W-:Y:S02]  /*1740*/  ISETP.NE.AND P6, PT, R44, RZ, PT ;  /* 0x000000ff2c00720c */ /* 0x000fe40003fc5270 */
[----:B------:R-:W-:Y:S02]  /*1750*/  SEL R59, R59, 0x5, P2 ;  /* 0x000000053b3b7807 */ /* 0x000fe40001000000 */
[----:B------:R-:W-:Y:S02]  /*1760*/  FSETP.NAN.AND P2, PT, R11, R11, PT ;  /* 0x0000000b0b00720b */ /* 0x000fe40003f48000 */
[----:B------:R-:W-:Y:S02]  /*1770*/  ISETP.NE.AND P5, PT, R47, RZ, PT ;  /* 0x000000ff2f00720c */ /* 0x000fe40003fa5270 */
[----:B------:R-:W-:-:S04]  /*1780*/  SEL R21, R21, 0x5, P6 ;  /* 0x0000000515157807 */ /* 0x000fc80003000000 */
[----:B------:R-:W-:Y:S02]  /*1790*/  SEL R21, R21, 0x6, P5 ;  /* 0x0000000615157807 */ /* 0x000fe40002800000 */
[----:B------:R-:W-:Y:S01]  /*17a0*/  LOP3.LUT R22, R25, R22, RZ, 0xfc, !PT ;  /* 0x0000001619167212 */ /* 0x000fe200078efcff */
[----:B-1----:R-:W-:-:S04]  /*17b0*/  VIADD R5, R23, 0x5 ;  /* 0x0000000517057836 */ /* 0x002fc80000000000 */
[----:B------:R-:W-:Y:S01]  /*17c0*/  IMAD.WIDE R4, R5, 0x4, R2 ;  /* 0x0000000405047825 */ /* 0x000fe200078e0202 */
[----:B--2---:R-:W-:Y:S02]  /*17d0*/  SEL R8, R8, 0xff800000, P4 ;  /* 0xff80000008087807 */ /* 0x004fe40002000000 */
[----:B------:R-:W-:Y:S02]  /*17e0*/  FSETP.GEU.AND P4, PT, R6, R11, PT ;  /* 0x0000000b0600720b */ /* 0x000fe40003f8e000 */
[----:B------:R-:W-:Y:S02]  /*17f0*/  FSETP.NAN.AND P5, PT, R8, R8, PT ;  /* 0x000000080800720b */ /* 0x000fe40003fa8000 */
[----:B------:R-:W-:-:S04]  /*1800*/  @!P2 SEL R11, R11, R6, !P4 ;  /* 0x000000060b0ba207 */ /* 0x000fc80006000000 */
[----:B------:R-:W-:-:S07]  /*1810*/  FSETP.GEU.AND P2, PT, R11, R8, PT ;  /* 0x000000080b00720b */ /* 0x000fce0003f4e000 */
[----:B------:R-:W-:Y:S02]  /*1820*/  @!P5 SEL R8, R8, R11, !P2 ;  /* 0x0000000b0808d207 */ /* 0x000fe40005000000 */
[----:B------:R-:W-:Y:S02]  /*1830*/  SEL R11, R10, 0xff800000, P1 ;  /* 0xff8000000a0b7807 */ /* 0x000fe40000800000 */
[----:B------:R-:W-:Y:S01]  /*1840*/  ISETP.GE.U32.AND P1, PT, R22, 0x4, PT ;  /* 0x000000041600780c */ /* 0x000fe20003f26070 */
[----:B------:R-:W-:-:S12]  /*1850*/  IMAD.MOV.U32 R6, RZ, RZ, RZ ;  /* 0x000000ffff067224 */ /* 0x000fd800078e00ff */
[----:B------:R1:W2:Y:S01]  /*1860*/  @!P1 LDG.E R6, desc[UR4][R4.64] ;  /* 0x0000000404069981 */ /* 0x0002a2000c1e1900 */
[----:B------:R-:W-:Y:S02]  /*1870*/  ISETP.NE.AND P6, PT, R33, RZ, PT ;  /* 0x000000ff2100720c */ /* 0x000fe40003fc5270 */
[----:B------:R-:W-:Y:S02]  /*1880*/  P2R R33, PR, RZ, 0x10 ;  /* 0x00000010ff217803 */ /* 0x000fe40000000000 */
[----:B------:R-:W-:Y:S02]  /*1890*/  ISETP.NE.AND P4, PT, R30, RZ, PT ;  /* 0x000000ff1e00720c */ /* 0x000fe40003f85270 */
[----:B------:R-:W-:Y:S02]  /*18a0*/  P2R R30, PR, RZ, 0x4 ;  /* 0x00000004ff1e7803 */ /* 0x000fe40000000000 */
[----:B------:R-:W-:Y:S02]  /*18b0*/  P2R R14, PR, RZ, 0x8 ;  /* 0x00000008ff0e7803 */ /* 0x000fe40000000000 */
[----:B------:R-:W-:-:S02]  /*18c0*/  ISETP.NE.AND P2, PT, R27, RZ, PT ;  /* 0x000000ff1b00720c */ /* 0x000fc40003f45270 */
[----:B------:R-:W-:Y:S02]  /*18d0*/  ISETP.NE.AND P3, PT, R43, RZ, PT ;  /* 0x000000ff2b00720c */ /* 0x000fe40003f65270 */
[----:B------:R-:W-:Y:S02]  /*18e0*/  P2R R15, PR, RZ, 0x1 ;  /* 0x00000001ff0f7803 */ /* 0x000fe40000000000 */
[----:B------:R-:W-:Y:S02]  /*18f0*/  SEL R21, R21, 0x7, P2 ;  /* 0x0000000715157807 */ /* 0x000fe40001000000 */
[----:B------:R-:W-:Y:S02]  /*1900*/  ISETP.NE.AND P0, PT, R45, RZ, PT ;  /* 0x000000ff2d00720c */ /* 0x000fe40003f05270 */
[----:B------:R-:W-:-:S04]  /*1910*/  SEL R59, R59, 0x6, P3 ;  /* 0x000000063b3b7807 */ /* 0x000fc80001800000 */
[----:B------:R-:W-:Y:S02]  /*1920*/  SEL R59, R59, 0x7, P0 ;  /* 0x000000073b3b7807 */ /* 0x000fe40000000000 */
[----:B------:R-:W-:Y:S02]  /*1930*/  ISETP.NE.AND P5, PT, R38, RZ, PT ;  /* 0x000000ff2600720c */ /* 0x000fe40003fa5270 */
[----:B------:R-:W-:Y:S02]  /*1940*/  SEL R59, R59, 0x8, P4 ;  /* 0x000000083b3b7807 */ /* 0x000fe40002000000 */
[----:B------:R-:W-:Y:S02]  /*1950*/  ISETP.NE.AND P0, PT, R37, RZ, PT ;  /* 0x000000ff2500720c */ /* 0x000fe40003f05270 */
[----:B------:R-:W-:Y:S02]  /*1960*/  SEL R59, R59, 0x9, P5 ;  /* 0x000000093b3b7807 */ /* 0x000fe40002800000 */
[----:B------:R-:W-:-:S02]  /*1970*/  FSETP.GEU.AND P5, PT, R8, R11, PT ;  /* 0x0000000b0800720b */ /* 0x000fc40003fae000 */
[----:B------:R-:W-:Y:S02]  /*1980*/  P2R R37, PR, RZ, 0x1 ;  /* 0x00000001ff257803 */ /* 0x000fe40000000000 */
[----:B------:R-:W-:Y:S02]  /*1990*/  ISETP.NE.AND P0, PT, R32, RZ, PT ;  /* 0x000000ff2000720c */ /* 0x000fe40003f05270 */
[----:B------:R-:W-:-:S04]  /*19a0*/  ISETP.NE.AND P3, PT, R39, RZ, PT ;  /* 0x000000ff2700720c */ /* 0x000fc80003f65270 */
[----:B------:R-:W-:Y:S02]  /*19b0*/  SEL R59, R59, 0xa, P3 ;  /* 0x0000000a3b3b7807 */ /* 0x000fe40001800000 */
[----:B------:R-:W-:-:S04]  /*19c0*/  ISETP.GE.U32.AND P3, PT, R9, 0x4, PT ;  /* 0x000000040900780c */ /* 0x000fc80003f66070 */
[----:B-1----:R-:W-:Y:S02]  /*19d0*/  SEL R5, R16, 0xff800000, !P3 ;  /* 0xff80000010057807 */ /* 0x002fe40005800000 */
[----:B------:R-:W-:-:S04]  /*19e0*/  ISETP.NE.AND P3, PT, R19, RZ, PT ;  /* 0x000000ff1300720c */ /* 0x000fc80003f65270 */
[----:B------:R-:W-:Y:S02]  /*19f0*/  SEL R18, R18, 0xff800000, P3 ;  /* 0xff80000012127807 */ /* 0x000fe40001800000 */
[----:B------:R-:W-:Y:S01]  /*1a00*/  ISETP.NE.AND P3, PT, R29, RZ, PT ;  /* 0x000000ff1d00720c */ /* 0x000fe20003f65270 */
[----:B------:R-:W-:Y:S02]  /*1a10*/  VIADD R9, R23, 0x7 ;  /* 0x0000000717097836 */ /* 0x000fe40000000000 */
[----:B------:R-:W-:Y:S01]  /*1a20*/  IMAD.MOV.U32 R4, RZ, RZ, RZ ;  /* 0x000000ffff047224 */ /* 0x000fe200078e00ff */
[----:B--2---:R-:W-:Y:S02]  /*1a30*/  SEL R6, R6, 0xff800000, !P1 ;  /* 0xff80000006067807 */ /* 0x004fe40004800000 */
[----:B------:R-:W-:-:S04]  /*1a40*/  ISETP.NE.AND P1, PT, R31, RZ, PT ;  /* 0x000000ff1f00720c */ /* 0x000fc80003f25270 */
[----:B------:R-:W-:Y:S02]  /*1a50*/  SEL R21, R21, 0x8, P1 ;  /* 0x0000000815157807 */ /* 0x000fe40000800000 */
[----:B------:R-:W-:Y:S02]  /*1a60*/  FSETP.NAN.AND P1, PT, R11, R11, PT ;  /* 0x0000000b0b00720b */ /* 0x000fe40003f28000 */
[----:B------:R-:W-:Y:S02]  /*1a70*/  SEL R21, R21, 0x9, P6 ;  /* 0x0000000915157807 */ /* 0x000fe40003000000 */
[----:B------:R-:W-:Y:S02]  /*1a80*/  FSETP.NAN.AND P6, PT, R6, R6, PT ;  /* 0x000000060600720b */ /* 0x000fe40003fc8000 */
[----:B------:R-:W-:Y:S02]  /*1a90*/  SEL R21, R21, 0xa, P0 ;  /* 0x0000000a15157807 */ /* 0x000fe40000000000 */
[----:B------:R-:W-:-:S05]  /*1aa0*/  ISETP.NE.AND P0, PT, R37, RZ, PT ;  /* 0x000000ff2500720c */ /* 0x000fca0003f05270 */
[----:B------:R-:W-:-:S04]  /*1ab0*/  @!P1 SEL R11, R11, R8, !P5 ;  /* 0x000000080b0b9207 */ /* 0x000fc80006800000 */
[----:B------:R-:W-:Y:S02]  /*1ac0*/  FSETP.GEU.AND P1, PT, R11, R6, PT ;  /* 0x000000060b00720b */ /* 0x000fe40003f2e000 */
[----:B------:R-:W-:Y:S02]  /*1ad0*/  SEL R59, R59, 0xb, P0 ;  /* 0x0000000b3b3b7807 */ /* 0x000fe40000000000 */
[----:B------:R-:W-:Y:S02]  /*1ae0*/  @!P6 SEL R6, R6, R11, !P1 ;  /* 0x0000000b0606e207 */ /* 0x000fe40004800000 */
[----:B------:R-:W-:-:S04]  /*1af0*/  ISETP.NE.AND P6, PT, R35, RZ, PT ;  /* 0x000000ff2300720c */ /* 0x000fc80003fc5270 */
[----:B------:R-:W-:Y:S02]  /*1b00*/  SEL R59, R59, 0xc, P6 ;  /* 0x0000000c3b3b7807 */ /* 0x000fe40003000000 */
[----:B------:R-:W-:Y:S02]  /*1b10*/  FSETP.NAN.AND P6, PT, R5, R5, PT ;  /* 0x000000050500720b */ /* 0x000fe40003fc8000 */
[----:B------:R-:W-:Y:S02]  /*1b20*/  ISETP.NE.AND P0, PT, R15, RZ, PT ;  /* 0x000000ff0f00720c */ /* 0x000fe40003f05270 */
[----:B------:R-:W-:Y:S02]  /*1b30*/  SEL R21, R21, 0xb, P3 ;  /* 0x0000000b15157807 */ /* 0x000fe40001800000 */
[----:B------:R-:W-:Y:S02]  /*1b40*/  SEL R59, R59, 0xd, P0 ;  /* 0x0000000d3b3b7807 */ /* 0x000fe40000000000 */
[----:B------:R-:W-:-:S02]  /*1b50*/  FSETP.NAN.AND P0, PT, R18, R18, PT ;  /* 0x000000121200720b */ /* 0x000fc40003f08000 */
[----:B------:R-:W-:-:S04]  /*1b60*/  FSETP.GEU.AND P3, PT, R6, R5, PT ;  /* 0x000000050600720b */ /* 0x000fc80003f6e000 */
[----:B------:R-:W-:-:S04]  /*1b70*/  @!P6 SEL R5, R5, R6, !P3 ;  /* 0x000000060505e207 */ /* 0x000fc80005800000 */
[----:B------:R-:W-:-:S04]  /*1b80*/  FSETP.GEU.AND P6, PT, R5, R18, PT ;  /* 0x000000120500720b */ /* 0x000fc80003fce000 */
[----:B------:R-:W-:Y:S02]  /*1b90*/  @!P0 SEL R18, R18, R5, !P6 ;  /* 0x0000000512128207 */ /* 0x000fe40007000000 */
[----:B------:R-:W-:-:S04]  /*1ba0*/  ISETP.GE.U32.AND P0, PT, R7, 0x4, PT ;  /* 0x000000040700780c */ /* 0x000fc80003f06070 */
[----:B------:R-:W-:Y:S01]  /*1bb0*/  ISETP.GT.AND P0, PT, R28, RZ, !P0 ;  /* 0x000000ff1c00720c */ /* 0x000fe20004704270 */
[----:B------:R-:W-:-:S12]  /*1bc0*/  IMAD.WIDE R8, R9, 0x4, R2 ;  /* 0x0000000409087825 */ /* 0x000fd800078e0202 */
[----:B------:R1:W2:Y:S01]  /*1bd0*/  @P0 LDG.E R4, desc[UR4][R8.64] ;  /* 0x0000000408040981 */ /* 0x0002a2000c1e1900 */
[----:B------:R-:W-:Y:S02]  /*1be0*/  P2R R10, PR, RZ, 0x2 ;  /* 0x00000002ff0a7803 */ /* 0x000fe40000000000 */
[----:B------:R-:W-:Y:S02]  /*1bf0*/  ISETP.NE.AND P4, PT, R24, RZ, PT ;  /* 0x000000ff1800720c */ /* 0x000fe40003f85270 */
[----:B------:R-:W-:Y:S02]  /*1c00*/  ISETP.NE.AND P1, PT, R34, RZ, PT ;  /* 0x000000ff2200720c */ /* 0x000fe40003f25270 */
[----:B------:R-:W-:Y:S02]  /*1c10*/  LOP3.LUT R0, R0, R7, RZ, 0xfc, !PT ;  /* 0x0000000700007212 */ /* 0x000fe400078efcff */
[----:B------:R-:W-:Y:S02]  /*1c20*/  ISETP.NE.AND P2, PT, R36, RZ, PT ;  /* 0x000000ff2400720c */ /* 0x000fe40003f45270 */
[----:B------:R-:W-:-:S02]  /*1c30*/  SEL R21, R21, 0xc, P1 ;  /* 0x0000000c15157807 */ /* 0x000fc40000800000 */
[----:B------:R-:W-:Y:S02]  /*1c40*/  SEL R59, R59, 0xe, P4 ;  /* 0x0000000e3b3b7807 */ /* 0x000fe40002000000 */
[----:B------:R-:W-:Y:S02]  /*1c50*/  ISETP.NE.AND P4, PT, R33, RZ, PT ;  /* 0x000000ff2100720c */ /* 0x000fe40003f85270 */
[----:B------:R-:W-:Y:S01]  /*1c60*/  SEL R21, R21, 0xd, P2 ;  /* 0x0000000d15157807 */ /* 0x000fe20001000000 */
[----:B------:R-:W-:Y:S01]  /*1c70*/  VIADD R5, R23, 0xa ;  /* 0x0000000a17057836 */ /* 0x000fe20000000000 */
[----:B------:R-:W-:Y:S02]  /*1c80*/  ISETP.NE.AND P2, PT, R30, RZ, PT ;  /* 0x000000ff1e00720c */ /* 0x000fe40003f45270 */
[----:B------:R-:W-:Y:S01]  /*1c90*/  SEL R59, R59, 0xf, P4 ;  /* 0x0000000f3b3b7807 */ /* 0x000fe20002000000 */
[----:B------:R-:W-:Y:S01]  /*1ca0*/  IMAD.MOV.U32 R6, RZ, RZ, RZ ;  /* 0x000000ffff067224 */ /* 0x000fe200078e00ff */
[----:B------:R-:W-:-:S02]  /*1cb0*/  ISETP.NE.AND P1, PT, R58, RZ, PT ;  /* 0x000000ff3a00720c */ /* 0x000fc40003f25270 */
[----:B------:R-:W-:Y:S02]  /*1cc0*/  SEL R59, R59, 0x10, P2 ;  /* 0x000000103b3b7807 */ /* 0x000fe40001000000 */
[----:B------:R-:W-:Y:S02]  /*1cd0*/  SEL R20, R20, 0xff800000, P1 ;  /* 0xff80000014147807 */ /* 0x000fe40000800000 */
[----:B------:R-:W-:Y:S02]  /*1ce0*/  SEL R59, R59, 0x11, P5 ;  /* 0x000000113b3b7807 */ /* 0x000fe40002800000 */
[----:B------:R-:W-:Y:S02]  /*1cf0*/  ISETP.NE.AND P1, PT, R10, RZ, PT ;  /* 0x000000ff0a00720c */ /* 0x000fe40003f25270 */
[----:B------:R-:W-:Y:S02]  /*1d00*/  LOP3.LUT R28, R7, R28, RZ, 0xfc, !PT ;  /* 0x0000001c071c7212 */ /* 0x000fe400078efcff */
[----:B------:R-:W-:-:S02]  /*1d10*/  SEL R59, R59, 0x12, P1 ;  /* 0x000000123b3b7807 */ /* 0x000fc40000800000 */
[----:B------:R-:W-:Y:S01]  /*1d20*/  ISETP.GE.U32.AND P1, PT, R28, 0x4, PT ;  /* 0x000000041c00780c */ /* 0x000fe20003f26070 */
[----:B-1----:R-:W-:Y:S01]  /*1d30*/  VIADD R9, R23, 0x9 ;  /* 0x0000000917097836 */ /* 0x002fe20000000000 */
[----:B--2---:R-:W-:Y:S02]  /*1d40*/  SEL R11, R4, 0xff800000, P0 ;  /* 0xff800000040b7807 */ /* 0x004fe40000000000 */
[----:B------:R-:W-:Y:S01]  /*1d50*/  ISETP.GE.U32.AND P0, PT, R0, 0x4, PT ;  /* 0x000000040000780c */ /* 0x000fe20003f06070 */
[----:B------:R-:W-:-:S12]  /*1d60*/  IMAD.WIDE R4, R5, 0x4, R2 ;  /* 0x0000000405047825 */ /* 0x000fd800078e0202 */
[----:B------:R-:W2:Y:S01]  /*1d70*/  @!P0 LDG.E R6, desc[UR4][R4.64] ;  /* 0x0000000404068981 */ /* 0x000ea2000c1e1900 */
[----:B------:R-:W-:Y:S02]  /*1d80*/  IMAD.MOV.U32 R0, RZ, RZ, RZ ;  /* 0x000000ffff007224 */ /* 0x000fe400078e00ff */
[----:B------:R-:W-:-:S05]  /*1d90*/  IMAD.WIDE R2, R9, 0x4, R2 ;  /* 0x0000000409027825 */ /* 0x000fca00078e0202 */
[----:B------:R1:W3:Y:S01]  /*1da0*/  @!P1 LDG.E R0, desc[UR4][R2.64] ;  /* 0x0000000402009981 */ /* 0x0002e2000c1e1900 */
[----:B------:R-:W-:Y:S02]  /*1db0*/  P2R R15, PR, RZ, 0x8 ;  /* 0x00000008ff0f7803 */ /* 0x000fe40000000000 */
[----:B------:R-:W-:Y:S02]  /*1dc0*/  ISETP.NE.AND P3, PT, R40, RZ, PT ;  /* 0x000000ff2800720c */ /* 0x000fe40003f65270 */
[----:B------:R-:W-:Y:S02]  /*1dd0*/  FSETP.NAN.AND P2, PT, R11, R11, PT ;  /* 0x0000000b0b00720b */ /* 0x000fe40003f48000 */
[----:B------:R-:W-:Y:S02]  /*1de0*/  SEL R21, R21, 0xe, P3 ;  /* 0x0000000e15157807 */ /* 0x000fe40001800000 */
[----:B------:R-:W-:Y:S01]  /*1df0*/  ISETP.NE.AND P4, PT, R52, RZ, PT ;  /* 0x000000ff3400720c */ /* 0x000fe20003f85270 */
[----:B-1----:R-:W1:Y:S01]  /*1e00*/  LDC.64 R2, c[0x0][0x218] ;  /* 0x00008600ff027b82 */ /* 0x002e620000000a00 */
[----:B------:R-:W-:-:S02]  /*1e10*/  ISETP.NE.AND P5, PT, R55, RZ, PT ;  /* 0x000000ff3700720c */ /* 0x000fc40003fa5270 */
[----:B------:R-:W-:Y:S02]  /*1e20*/  ISETP.NE.AND P3, PT, R56, RZ, PT ;  /* 0x000000ff3800720c */ /* 0x000fe40003f65270 */
[----:B------:R-:W-:Y:S02]  /*1e30*/  LOP3.LUT R7, R7, R26, RZ, 0xfc, !PT ;  /* 0x0000001a07077212 */ /* 0x000fe400078efcff */
[----:B--2---:R-:W-:Y:S02]  /*1e40*/  SEL R6, R6, 0xff800000, !P0 ;  /* 0xff80000006067807 */ /* 0x004fe40004000000 */
[----:B------:R-:W-:-:S04]  /*1e50*/  ISETP.NE.AND P0, PT, R51, RZ, PT ;  /* 0x000000ff3300720c */ /* 0x000fc80003f05270 */
[----:B------:R-:W-:Y:S02]  /*1e60*/  SEL R21, R21, 0xf, P0 ;  /* 0x0000000f15157807 */ /* 0x000fe40000000000 */
[----:B------:R-:W-:Y:S02]  /*1e70*/  FSETP.GEU.AND P0, PT, R18, R11, PT ;  /* 0x0000000b1200720b */ /* 0x000fe40003f0e000 */
[----:B------:R-:W-:Y:S02]  /*1e80*/  SEL R21, R21, 0x10, P4 ;  /* 0x0000001015157807 */ /* 0x000fe40002000000 */
[----:B------:R-:W-:Y:S02]  /*1e90*/  @!P2 SEL R11, R11, R18, !P0 ;  /* 0x000000120b0ba207 */ /* 0x000fe40004000000 */
[----:B------:R-:W-:Y:S02]  /*1ea0*/  SEL R21, R21, 0x11, P5 ;  /* 0x0000001115157807 */ /* 0x000fe40002800000 */
[----:B------:R-:W-:-:S02]  /*1eb0*/  FSETP.NAN.AND P2, PT, R6, R6, PT ;  /* 0x000000060600720b */ /* 0x000fc40003f48000 */
[----:B---3--:R-:W-:Y:S02]  /*1ec0*/  SEL R9, R0, 0xff800000, !P1 ;  /* 0xff80000000097807 */ /* 0x008fe40004800000 */
[----:B------:R-:W-:Y:S02]  /*1ed0*/  ISETP.NE.AND P1, PT, R17, RZ, PT ;  /* 0x000000ff1100720c */ /* 0x000fe40003f25270 */
[----:B------:R-:W-:Y:S02]  /*1ee0*/  SEL R21, R21, 0x12, P3 ;  /* 0x0000001215157807 */ /* 0x000fe40001800000 */
[----:B------:R-:W-:Y:S02]  /*1ef0*/  FSETP.GEU.AND P4, PT, R12, R6, PT ;  /* 0x000000060c00720b */ /* 0x000fe40003f8e000 */
[----:B------:R-:W-:Y:S02]  /*1f00*/  SEL R21, R21, 0x13, P1 ;  /* 0x0000001315157807 */ /* 0x000fe40000800000 */
[----:B------:R-:W-:-:S02]  /*1f10*/  ISETP.GE.U32.AND P1, PT, R7, 0x4, PT ;  /* 0x000000040700780c */ /* 0x000fc40003f26070 */
[----:B------:R-:W-:Y:S02]  /*1f20*/  @!P2 SEL R6, R6, R12, !P4 ;  /* 0x0000000c0606a207 */ /* 0x000fe40006000000 */
[----:B------:R-:W-:Y:S02]  /*1f30*/  ISETP.NE.AND P2, PT, R13, RZ, PT ;  /* 0x000000ff0d00720c */ /* 0x000fe40003f45270 */
[----:B------:R-:W-:-:S07]  /*1f40*/  CS2R R12, SRZ ;  /* 0x00000000000c7805 */ /* 0x000fce000001ff00 */
[----:B------:R2:W3:Y:S01]  /*1f50*/  @!P1 LDG.E.64 R12, desc[UR4][R4.64] ;  /* 0x00000004040c9981 */ /* 0x0004e2000c1e1b00 */
[----:B------:R-:W-:Y:S02]  /*1f60*/  ISETP.NE.AND P3, PT, R15, RZ, PT ;  /* 0x000000ff0f00720c */ /* 0x000fe40003f65270 */
[----:B------:R-:W-:Y:S02]  /*1f70*/  SEL R21, R21, 0x14, P2 ;  /* 0x0000001415157807 */ /* 0x000fe40001000000 */
[----:B------:R-:W-:Y:S02]  /*1f80*/  SEL R59, R59, 0x13, P3 ;  /* 0x000000133b3b7807 */ /* 0x000fe40001800000 */
[----:B------:R-:W-:Y:S02]  /*1f90*/  FSETP.NAN.AND P2, PT, R20, R20, PT ;  /* 0x000000141400720b */ /* 0x000fe40003f48000 */
[----:B------:R-:W-:Y:S02]  /*1fa0*/  SEL R59, R59, 0x14, P6 ;  /* 0x000000143b3b7807 */ /* 0x000fe40003000000 */
[----:B------:R-:W-:-:S02]  /*1fb0*/  FSETP.NAN.AND P3, PT, R9, R9, PT ;  /* 0x000000090900720b */ /* 0x000fc40003f68000 */
[----:B------:R-:W-:Y:S02]  /*1fc0*/  SEL R59, R59, 0x15, P0 ;  /* 0x000000153b3b7807 */ /* 0x000fe40000000000 */
[----:B------:R-:W-:-:S05]  /*1fd0*/  FSETP.GEU.AND P0, PT, R11, R20, PT ;  /* 0x000000140b00720b */ /* 0x000fca0003f0e000 */
[----:B------:R-:W-:Y:S02]  /*1fe0*/  @!P2 SEL R20, R20, R11, !P0 ;  /* 0x0000000b1414a207 */ /* 0x000fe40004000000 */
[----:B------:R-:W-:Y:S02]  /*1ff0*/  ISETP.NE.AND P6, PT, R57, RZ, PT ;  /* 0x000000ff3900720c */ /* 0x000fe40003fc5270 */
[----:B------:R-:W-:Y:S02]  /*2000*/  FSETP.GEU.AND P2, PT, R20, R9, PT ;  /* 0x000000091400720b */ /* 0x000fe40003f4e000 */
[----:B------:R-:W-:Y:S02]  /*2010*/  SEL R59, R59, 0x16, P0 ;  /* 0x000000163b3b7807 */ /* 0x000fe40000000000 */
[----:B------:R-:W-:Y:S02]  /*2020*/  ISETP.NE.AND P5, PT, R14, RZ, PT ;  /* 0x000000ff0e00720c */ /* 0x000fe40003fa5270 */
[----:B------:R-:W-:-:S02]  /*2030*/  @!P3 SEL R9, R9, R20, !P2 ;  /* 0x000000140909b207 */ /* 0x000fc40005000000 */
[----:B------:R-:W-:Y:S02]  /*2040*/  SEL R21, R21, 0x15, P6 ;  /* 0x0000001515157807 */ /* 0x000fe40003000000 */
[----:B------:R-:W-:Y:S02]  /*2050*/  SEL R59, R59, 0x17, P2 ;  /* 0x000000173b3b7807 */ /* 0x000fe40001000000 */
[----:B------:R-:W-:-:S04]  /*2060*/  SEL R21, R21, 0x16, P5 ;  /* 0x0000001615157807 */ /* 0x000fc80002800000 */
[----:B------:R-:W-:Y:S02]  /*2070*/  SEL R21, R21, 0x17, P4 ;  /* 0x0000001715157807 */ /* 0x000fe40002000000 */
[----:B--2---:R-:W-:Y:S01]  /*2080*/  IADD3 R4, P4, R23, UR6, RZ ;  /* 0x0000000617047c10 */ /* 0x004fe2000ff9e0ff */
[----:B-1----:R-:W-:-:S03]  /*2090*/  IMAD.WIDE R2, R23, 0x4, R2 ;  /* 0x0000000417027825 */ /* 0x002fc600078e0202 */
[----:B------:R-:W-:Y:S02]  /*20a0*/  LEA.HI.X.SX32 R5, R23, UR7, 0x1, P4 ;  /* 0x0000000717057c11 */ /* 0x000fe4000a0f0eff */
[----:B---3--:R-:W-:Y:S02]  /*20b0*/  SEL R13, R13, 0xff800000, !P1 ;  /* 0xff8000000d0d7807 */ /* 0x008fe40004800000 */
[----:B------:R-:W-:Y:S02]  /*20c0*/  SEL R12, R12, 0xff800000, !P1 ;  /* 0xff8000000c0c7807 */ /* 0x000fe40004800000 */
[----:B------:R-:W-:Y:S02]  /*20d0*/  FSETP.NAN.AND P1, PT, R13, R13, PT ;  /* 0x0000000d0d00720b */ /* 0x000fe40003f28000 */
[-C--:B------:R-:W-:Y:S02]  /*20e0*/  FSETP.NAN.AND P0, PT, R12, R12.reuse, PT ;  /* 0x0000000c0c00720b */ /* 0x080fe40003f08000 */
[----:B------:R-:W-:-:S02]  /*20f0*/  FSETP.GEU.AND P2, PT, R9, R12, PT ;  /* 0x0000000c0900720b */ /* 0x000fc40003f4e000 */
[----:B------:R-:W-:Y:S02]  /*2100*/  FSETP.GEU.AND P3, PT, R6, R13, PT ;  /* 0x0000000d0600720b */ /* 0x000fe40003f6e000 */
[----:B------:R-:W-:Y:S02]  /*2110*/  SEL R59, R59, 0x18, P2 ;  /* 0x000000183b3b7807 */ /* 0x000fe40001000000 */
[----:B------:R-:W-:Y:S02]  /*2120*/  SEL R21, R21, 0x18, P3 ;  /* 0x0000001815157807 */ /* 0x000fe40001800000 */
[----:B------:R-:W-:Y:S02]  /*2130*/  LOP3.LUT R0, R59, 0xff, RZ, 0xc0, !PT ;  /* 0x000000ff3b007812 */ /* 0x000fe400078ec0ff */
[----:B------:R-:W-:Y:S02]  /*2140*/  @!P1 SEL R13, R13, R6, !P3 ;  /* 0x000000060d0d9207 */ /* 0x000fe40005800000 */
[----:B------:R-:W-:Y:S01]  /*2150*/  @!P0 SEL R12, R12, R9, !P2 ;  /* 0x000000090c0c8207 */ /* 0x000fe20005000000 */
[----:B------:R-:W-:-:S04]  /*2160*/  IMAD R21, R21, 0x100, R0 ;  /* 0x0000010015157824 */ /* 0x000fc800078e0200 */
[----:B------:R-:W-:Y:S04]  /*2170*/  STG.E.64 desc[UR4][R2.64], R12 ;  /* 0x0000000c02007986 */ /* 0x000fe8000c101b04 */
[----:B------:R-:W-:Y:S01]  /*2180*/  STG.E.U16 desc[UR4][R4.64], R21 ;  /* 0x0000001504007986 */ /* 0x000fe2000c101504 */
[----:B------:R-:W-:Y:S05]  /*2190*/  EXIT ;  /* 0x000000000000794d */ /* 0x000fea0003800000 */
.L_x_0:
[----:B------:R-:W-:-:S00]  /*21a0*/  BRA `(.L_x_0) ;  /* 0xfffffffc00fc7947 */ /* 0x000fc0000383ffff */
[----:B------:R-:W-:-:S00]  /*21b0*/  NOP ;  /* 0x0000000000007918 */ /* 0x000fc00000000000 */
        /* <DEDUP_REMOVED lines=12> */
.L_x_1:


//--------------------- .nv.constant0.triton_poi_fused_max_pool2d_with_indices_37 --------------------------
	.section	.nv.constant0.triton_poi_fused_max_pool2d_with_indices_37,"a",@progbits
	.sectionflags	@""
	.align	4
.nv.constant0.triton_poi_fused_max_pool2d_with_indices_37:
	.zero		556
